//
// Generated by NVIDIA NVVM Compiler
//
// Compiler Build ID: CL-36424714
// Cuda compilation tools, release 13.0, V13.0.88
// Based on NVVM 20.0.0
//

.version 9.0
.target sm_100
.address_size 64

	// .globl	_Z14simple_conv_1dPfS_S_ii

.visible .entry _Z14simple_conv_1dPfS_S_ii(
	.param .u64 .ptr .align 1 _Z14simple_conv_1dPfS_S_ii_param_0,
	.param .u64 .ptr .align 1 _Z14simple_conv_1dPfS_S_ii_param_1,
	.param .u64 .ptr .align 1 _Z14simple_conv_1dPfS_S_ii_param_2,
	.param .u32 _Z14simple_conv_1dPfS_S_ii_param_3,
	.param .u32 _Z14simple_conv_1dPfS_S_ii_param_4
)
{
	.reg .pred 	%p<57>;
	.reg .b32 	%r<43>;
	.reg .b32 	%f<96>;
	.reg .b64 	%rd<47>;

	ld.param.u64 	%rd7, [_Z14simple_conv_1dPfS_S_ii_param_0];
	ld.param.u64 	%rd8, [_Z14simple_conv_1dPfS_S_ii_param_1];
	ld.param.u64 	%rd6, [_Z14simple_conv_1dPfS_S_ii_param_2];
	ld.param.u32 	%r28, [_Z14simple_conv_1dPfS_S_ii_param_3];
	ld.param.u32 	%r29, [_Z14simple_conv_1dPfS_S_ii_param_4];
	cvta.to.global.u64 	%rd1, %rd8;
	cvta.to.global.u64 	%rd2, %rd7;
	mov.u32 	%r30, %ctaid.x;
	mov.u32 	%r31, %ntid.x;
	mov.u32 	%r32, %tid.x;
	mad.lo.s32 	%r1, %r30, %r31, %r32;
	shr.u32 	%r33, %r29, 31;
	add.s32 	%r34, %r29, %r33;
	shr.s32 	%r35, %r34, 1;
	sub.s32 	%r2, %r1, %r35;
	setp.ge.s32 	%p1, %r1, %r28;
	setp.lt.s32 	%p2, %r29, 1;
	mov.f32 	%f75, 0f00000000;
	or.pred  	%p3, %p1, %p2;
	@%p3 bra 	$L__BB0_41;
	and.b32  	%r3, %r29, 7;
	setp.lt.u32 	%p4, %r29, 8;
	mov.f32 	%f75, 0f00000000;
	mov.b32 	%r41, 0;
	@%p4 bra 	$L__BB0_20;
	and.b32  	%r41, %r29, 2147483640;
	mov.f32 	%f75, 0f00000000;
	mov.b32 	%r39, 0;
$L__BB0_3:
	.pragma "nounroll";
	add.s32 	%r6, %r2, %r39;
	setp.lt.s32 	%p5, %r6, 0;
	setp.ge.s32 	%p6, %r6, %r28;
	or.pred  	%p7, %p5, %p6;
	mul.wide.u32 	%rd9, %r39, 4;
	add.s64 	%rd3, %rd1, %rd9;
	@%p7 bra 	$L__BB0_5;
	mul.wide.u32 	%rd10, %r6, 4;
	add.s64 	%rd11, %rd2, %rd10;
	ld.global.f32 	%f42, [%rd11];
	ld.global.f32 	%f43, [%rd3];
	fma.rn.f32 	%f75, %f42, %f43, %f75;
$L__BB0_5:
	add.s32 	%r7, %r6, 1;
	setp.lt.s32 	%p8, %r7, 0;
	setp.ge.s32 	%p9, %r7, %r28;
	or.pred  	%p10, %p8, %p9;
	@%p10 bra 	$L__BB0_7;
	mul.wide.u32 	%rd12, %r7, 4;
	add.s64 	%rd13, %rd2, %rd12;
	ld.global.f32 	%f44, [%rd13];
	ld.global.f32 	%f45, [%rd3+4];
	fma.rn.f32 	%f75, %f44, %f45, %f75;
$L__BB0_7:
	add.s32 	%r8, %r6, 2;
	setp.lt.s32 	%p11, %r8, 0;
	setp.ge.s32 	%p12, %r8, %r28;
	or.pred  	%p13, %p11, %p12;
	@%p13 bra 	$L__BB0_9;
	mul.wide.u32 	%rd14, %r8, 4;
	add.s64 	%rd15, %rd2, %rd14;
	ld.global.f32 	%f46, [%rd15];
	ld.global.f32 	%f47, [%rd3+8];
	fma.rn.f32 	%f75, %f46, %f47, %f75;
$L__BB0_9:
	add.s32 	%r9, %r6, 3;
	setp.lt.s32 	%p14, %r9, 0;
	setp.ge.s32 	%p15, %r9, %r28;
	or.pred  	%p16, %p14, %p15;
	@%p16 bra 	$L__BB0_11;
	mul.wide.u32 	%rd16, %r9, 4;
	add.s64 	%rd17, %rd2, %rd16;
	ld.global.f32 	%f48, [%rd17];
	ld.global.f32 	%f49, [%rd3+12];
	fma.rn.f32 	%f75, %f48, %f49, %f75;
$L__BB0_11:
	add.s32 	%r10, %r6, 4;
	setp.lt.s32 	%p17, %r10, 0;
	setp.ge.s32 	%p18, %r10, %r28;
	or.pred  	%p19, %p17, %p18;
	@%p19 bra 	$L__BB0_13;
	mul.wide.u32 	%rd18, %r10, 4;
	add.s64 	%rd19, %rd2, %rd18;
	ld.global.f32 	%f50, [%rd19];
	ld.global.f32 	%f51, [%rd3+16];
	fma.rn.f32 	%f75, %f50, %f51, %f75;
$L__BB0_13:
	add.s32 	%r11, %r6, 5;
	setp.lt.s32 	%p20, %r11, 0;
	setp.ge.s32 	%p21, %r11, %r28;
	or.pred  	%p22, %p20, %p21;
	@%p22 bra 	$L__BB0_15;
	mul.wide.u32 	%rd20, %r11, 4;
	add.s64 	%rd21, %rd2, %rd20;
	ld.global.f32 	%f52, [%rd21];
	ld.global.f32 	%f53, [%rd3+20];
	fma.rn.f32 	%f75, %f52, %f53, %f75;
$L__BB0_15:
	add.s32 	%r12, %r6, 6;
	setp.lt.s32 	%p23, %r12, 0;
	setp.ge.s32 	%p24, %r12, %r28;
	or.pred  	%p25, %p23, %p24;
	@%p25 bra 	$L__BB0_17;
	mul.wide.u32 	%rd22, %r12, 4;
	add.s64 	%rd23, %rd2, %rd22;
	ld.global.f32 	%f54, [%rd23];
	ld.global.f32 	%f55, [%rd3+24];
	fma.rn.f32 	%f75, %f54, %f55, %f75;
$L__BB0_17:
	add.s32 	%r13, %r6, 7;
	setp.lt.s32 	%p26, %r13, 0;
	setp.ge.s32 	%p27, %r13, %r28;
	or.pred  	%p28, %p26, %p27;
	@%p28 bra 	$L__BB0_19;
	mul.wide.u32 	%rd24, %r13, 4;
	add.s64 	%rd25, %rd2, %rd24;
	ld.global.f32 	%f56, [%rd25];
	ld.global.f32 	%f57, [%rd3+28];
	fma.rn.f32 	%f75, %f56, %f57, %f75;
$L__BB0_19:
	add.s32 	%r39, %r39, 8;
	setp.ne.s32 	%p29, %r39, %r41;
	@%p29 bra 	$L__BB0_3;
$L__BB0_20:
	setp.eq.s32 	%p30, %r3, 0;
	@%p30 bra 	$L__BB0_41;
	and.b32  	%r16, %r29, 3;
	setp.lt.u32 	%p31, %r3, 4;
	@%p31 bra 	$L__BB0_31;
	add.s32 	%r17, %r2, %r41;
	setp.lt.s32 	%p32, %r17, 0;
	setp.ge.s32 	%p33, %r17, %r28;
	or.pred  	%p34, %p32, %p33;
	mul.wide.u32 	%rd26, %r41, 4;
	add.s64 	%rd4, %rd1, %rd26;
	@%p34 bra 	$L__BB0_24;
	mul.wide.u32 	%rd27, %r17, 4;
	add.s64 	%rd28, %rd2, %rd27;
	ld.global.f32 	%f59, [%rd28];
	ld.global.f32 	%f60, [%rd4];
	fma.rn.f32 	%f75, %f59, %f60, %f75;
$L__BB0_24:
	add.s32 	%r18, %r17, 1;
	setp.lt.s32 	%p35, %r18, 0;
	setp.ge.s32 	%p36, %r18, %r28;
	or.pred  	%p37, %p35, %p36;
	@%p37 bra 	$L__BB0_26;
	mul.wide.u32 	%rd29, %r18, 4;
	add.s64 	%rd30, %rd2, %rd29;
	ld.global.f32 	%f61, [%rd30];
	ld.global.f32 	%f62, [%rd4+4];
	fma.rn.f32 	%f75, %f61, %f62, %f75;
$L__BB0_26:
	add.s32 	%r19, %r17, 2;
	setp.lt.s32 	%p38, %r19, 0;
	setp.ge.s32 	%p39, %r19, %r28;
	or.pred  	%p40, %p38, %p39;
	@%p40 bra 	$L__BB0_28;
	mul.wide.u32 	%rd31, %r19, 4;
	add.s64 	%rd32, %rd2, %rd31;
	ld.global.f32 	%f63, [%rd32];
	ld.global.f32 	%f64, [%rd4+8];
	fma.rn.f32 	%f75, %f63, %f64, %f75;
$L__BB0_28:
	add.s32 	%r20, %r17, 3;
	setp.lt.s32 	%p41, %r20, 0;
	setp.ge.s32 	%p42, %r20, %r28;
	or.pred  	%p43, %p41, %p42;
	@%p43 bra 	$L__BB0_30;
	mul.wide.u32 	%rd33, %r20, 4;
	add.s64 	%rd34, %rd2, %rd33;
	ld.global.f32 	%f65, [%rd34];
	ld.global.f32 	%f66, [%rd4+12];
	fma.rn.f32 	%f75, %f65, %f66, %f75;
$L__BB0_30:
	add.s32 	%r41, %r41, 4;
$L__BB0_31:
	setp.eq.s32 	%p44, %r16, 0;
	@%p44 bra 	$L__BB0_41;
	setp.eq.s32 	%p45, %r16, 1;
	@%p45 bra 	$L__BB0_38;
	add.s32 	%r23, %r2, %r41;
	setp.lt.s32 	%p46, %r23, 0;
	setp.ge.s32 	%p47, %r23, %r28;
	or.pred  	%p48, %p46, %p47;
	mul.wide.u32 	%rd35, %r41, 4;
	add.s64 	%rd5, %rd1, %rd35;
	@%p48 bra 	$L__BB0_35;
	mul.wide.u32 	%rd36, %r23, 4;
	add.s64 	%rd37, %rd2, %rd36;
	ld.global.f32 	%f68, [%rd37];
	ld.global.f32 	%f69, [%rd5];
	fma.rn.f32 	%f75, %f68, %f69, %f75;
$L__BB0_35:
	add.s32 	%r24, %r23, 1;
	setp.lt.s32 	%p49, %r24, 0;
	setp.ge.s32 	%p50, %r24, %r28;
	or.pred  	%p51, %p49, %p50;
	@%p51 bra 	$L__BB0_37;
	mul.wide.u32 	%rd38, %r24, 4;
	add.s64 	%rd39, %rd2, %rd38;
	ld.global.f32 	%f70, [%rd39];
	ld.global.f32 	%f71, [%rd5+4];
	fma.rn.f32 	%f75, %f70, %f71, %f75;
$L__BB0_37:
	add.s32 	%r41, %r41, 2;
$L__BB0_38:
	and.b32  	%r38, %r29, 1;
	setp.eq.b32 	%p52, %r38, 1;
	not.pred 	%p53, %p52;
	@%p53 bra 	$L__BB0_41;
	add.s32 	%r27, %r2, %r41;
	setp.lt.s32 	%p54, %r27, 0;
	setp.ge.s32 	%p55, %r27, %r28;
	or.pred  	%p56, %p54, %p55;
	@%p56 bra 	$L__BB0_41;
	mul.wide.u32 	%rd40, %r27, 4;
	add.s64 	%rd41, %rd2, %rd40;
	ld.global.f32 	%f72, [%rd41];
	mul.wide.u32 	%rd42, %r41, 4;
	add.s64 	%rd43, %rd1, %rd42;
	ld.global.f32 	%f73, [%rd43];
	fma.rn.f32 	%f75, %f72, %f73, %f75;
$L__BB0_41:
	cvta.to.global.u64 	%rd44, %rd6;
	mul.wide.s32 	%rd45, %r1, 4;
	add.s64 	%rd46, %rd44, %rd45;
	st.global.f32 	[%rd46], %f75;
	ret;

}
	// .globl	_Z14simple_conv_2dPfS_S_iii
.visible .entry _Z14simple_conv_2dPfS_S_iii(
	.param .u64 .ptr .align 1 _Z14simple_conv_2dPfS_S_iii_param_0,
	.param .u64 .ptr .align 1 _Z14simple_conv_2dPfS_S_iii_param_1,
	.param .u64 .ptr .align 1 _Z14simple_conv_2dPfS_S_iii_param_2,
	.param .u32 _Z14simple_conv_2dPfS_S_iii_param_3,
	.param .u32 _Z14simple_conv_2dPfS_S_iii_param_4,
	.param .u32 _Z14simple_conv_2dPfS_S_iii_param_5
)
{
	.reg .pred 	%p<43>;
	.reg .b32 	%r<49>;
	.reg .b32 	%f<49>;
	.reg .b64 	%rd<35>;

	ld.param.u64 	%rd8, [_Z14simple_conv_2dPfS_S_iii_param_0];
	ld.param.u64 	%rd9, [_Z14simple_conv_2dPfS_S_iii_param_1];
	ld.param.u64 	%rd7, [_Z14simple_conv_2dPfS_S_iii_param_2];
	ld.param.u32 	%r18, [_Z14simple_conv_2dPfS_S_iii_param_3];
	ld.param.u32 	%r21, [_Z14simple_conv_2dPfS_S_iii_param_4];
	ld.param.u32 	%r20, [_Z14simple_conv_2dPfS_S_iii_param_5];
	cvta.to.global.u64 	%rd1, %rd9;
	cvta.to.global.u64 	%rd2, %rd8;
	mov.u32 	%r22, %ctaid.x;
	mov.u32 	%r23, %ntid.x;
	mov.u32 	%r24, %tid.x;
	mad.lo.s32 	%r1, %r22, %r23, %r24;
	mov.u32 	%r25, %ctaid.y;
	mov.u32 	%r26, %ntid.y;
	mov.u32 	%r27, %tid.y;
	mad.lo.s32 	%r28, %r25, %r26, %r27;
	shr.u32 	%r29, %r20, 31;
	add.s32 	%r30, %r20, %r29;
	shr.s32 	%r31, %r30, 1;
	neg.s32 	%r3, %r31;
	sub.s32 	%r4, %r1, %r31;
	setp.ge.s32 	%p2, %r1, %r18;
	setp.ge.s32 	%p3, %r28, %r21;
	or.pred  	%p4, %p2, %p3;
	setp.lt.s32 	%p5, %r20, 1;
	mov.f32 	%f39, 0f00000000;
	or.pred  	%p6, %p4, %p5;
	@%p6 bra 	$L__BB1_23;
	and.b32  	%r5, %r20, 3;
	and.b32  	%r6, %r20, 2147483644;
	add.s32 	%r7, %r3, %r28;
	mov.f32 	%f39, 0f00000000;
	mov.b32 	%r46, 0;
$L__BB1_2:
	setp.lt.u32 	%p7, %r20, 4;
	add.s32 	%r34, %r7, %r46;
	setp.lt.s32 	%p8, %r34, 0;
	setp.ge.s32 	%p9, %r34, %r21;
	or.pred  	%p1, %p8, %p9;
	mul.lo.s32 	%r9, %r34, %r18;
	add.s32 	%r10, %r9, %r4;
	mul.lo.s32 	%r11, %r46, %r20;
	mov.b32 	%r48, 0;
	@%p7 bra 	$L__BB1_13;
	mov.b32 	%r47, 0;
$L__BB1_4:
	add.s32 	%r13, %r47, %r4;
	setp.lt.s32 	%p10, %r13, 0;
	setp.ge.s32 	%p11, %r13, %r18;
	or.pred  	%p12, %p10, %p11;
	or.pred  	%p13, %p12, %p1;
	@%p13 bra 	$L__BB1_6;
	add.s32 	%r36, %r13, %r9;
	mul.wide.s32 	%rd10, %r36, 4;
	add.s64 	%rd11, %rd2, %rd10;
	ld.global.f32 	%f23, [%rd11];
	add.s32 	%r37, %r47, %r11;
	mul.wide.u32 	%rd12, %r37, 4;
	add.s64 	%rd13, %rd1, %rd12;
	ld.global.f32 	%f24, [%rd13];
	fma.rn.f32 	%f39, %f23, %f24, %f39;
$L__BB1_6:
	add.s32 	%r38, %r13, 1;
	setp.lt.s32 	%p14, %r38, 0;
	setp.ge.s32 	%p15, %r38, %r18;
	or.pred  	%p16, %p14, %p15;
	or.pred  	%p17, %p16, %p1;
	cvt.s64.s32 	%rd14, %r47;
	cvt.s64.s32 	%rd15, %r10;
	add.s64 	%rd16, %rd15, %rd14;
	shl.b64 	%rd17, %rd16, 2;
	add.s64 	%rd3, %rd2, %rd17;
	cvt.u64.u32 	%rd18, %r11;
	add.s64 	%rd19, %rd14, %rd18;
	shl.b64 	%rd20, %rd19, 2;
	add.s64 	%rd4, %rd1, %rd20;
	@%p17 bra 	$L__BB1_8;
	ld.global.f32 	%f25, [%rd3+4];
	ld.global.f32 	%f26, [%rd4+4];
	fma.rn.f32 	%f39, %f25, %f26, %f39;
$L__BB1_8:
	add.s32 	%r39, %r13, 2;
	setp.lt.s32 	%p18, %r39, 0;
	setp.ge.s32 	%p19, %r39, %r18;
	or.pred  	%p20, %p18, %p19;
	or.pred  	%p21, %p20, %p1;
	@%p21 bra 	$L__BB1_10;
	ld.global.f32 	%f27, [%rd3+8];
	ld.global.f32 	%f28, [%rd4+8];
	fma.rn.f32 	%f39, %f27, %f28, %f39;
$L__BB1_10:
	add.s32 	%r40, %r13, 3;
	setp.lt.s32 	%p22, %r40, 0;
	setp.ge.s32 	%p23, %r40, %r18;
	or.pred  	%p24, %p22, %p23;
	or.pred  	%p25, %p24, %p1;
	@%p25 bra 	$L__BB1_12;
	ld.global.f32 	%f29, [%rd3+12];
	ld.global.f32 	%f30, [%rd4+12];
	fma.rn.f32 	%f39, %f29, %f30, %f39;
$L__BB1_12:
	add.s32 	%r47, %r47, 4;
	setp.ne.s32 	%p26, %r47, %r6;
	mov.u32 	%r48, %r6;
	@%p26 bra 	$L__BB1_4;
$L__BB1_13:
	setp.eq.s32 	%p27, %r5, 0;
	@%p27 bra 	$L__BB1_22;
	add.s32 	%r16, %r48, %r4;
	setp.lt.s32 	%p28, %r16, 0;
	setp.ge.s32 	%p29, %r16, %r18;
	or.pred  	%p30, %p28, %p29;
	or.pred  	%p31, %p30, %p1;
	@%p31 bra 	$L__BB1_16;
	add.s32 	%r41, %r16, %r9;
	mul.wide.s32 	%rd21, %r41, 4;
	add.s64 	%rd22, %rd2, %rd21;
	ld.global.f32 	%f31, [%rd22];
	add.s32 	%r42, %r48, %r11;
	mul.wide.u32 	%rd23, %r42, 4;
	add.s64 	%rd24, %rd1, %rd23;
	ld.global.f32 	%f32, [%rd24];
	fma.rn.f32 	%f39, %f31, %f32, %f39;
$L__BB1_16:
	setp.eq.s32 	%p32, %r5, 1;
	@%p32 bra 	$L__BB1_22;
	add.s32 	%r43, %r16, 1;
	setp.lt.s32 	%p33, %r43, 0;
	setp.ge.s32 	%p34, %r43, %r18;
	or.pred  	%p35, %p33, %p34;
	or.pred  	%p36, %p35, %p1;
	cvt.u64.u32 	%rd25, %r48;
	cvt.s64.s32 	%rd26, %r10;
	add.s64 	%rd27, %rd26, %rd25;
	shl.b64 	%rd28, %rd27, 2;
	add.s64 	%rd5, %rd2, %rd28;
	cvt.u64.u32 	%rd29, %r11;
	add.s64 	%rd30, %rd25, %rd29;
	shl.b64 	%rd31, %rd30, 2;
	add.s64 	%rd6, %rd1, %rd31;
	@%p36 bra 	$L__BB1_19;
	ld.global.f32 	%f33, [%rd5+4];
	ld.global.f32 	%f34, [%rd6+4];
	fma.rn.f32 	%f39, %f33, %f34, %f39;
$L__BB1_19:
	setp.eq.s32 	%p37, %r5, 2;
	@%p37 bra 	$L__BB1_22;
	add.s32 	%r44, %r16, 2;
	setp.lt.s32 	%p38, %r44, 0;
	setp.ge.s32 	%p39, %r44, %r18;
	or.pred  	%p40, %p38, %p39;
	or.pred  	%p41, %p40, %p1;
	@%p41 bra 	$L__BB1_22;
	ld.global.f32 	%f35, [%rd5+8];
	ld.global.f32 	%f36, [%rd6+8];
	fma.rn.f32 	%f39, %f35, %f36, %f39;
$L__BB1_22:
	add.s32 	%r46, %r46, 1;
	setp.ne.s32 	%p42, %r46, %r20;
	@%p42 bra 	$L__BB1_2;
$L__BB1_23:
	cvta.to.global.u64 	%rd32, %rd7;
	mad.lo.s32 	%r45, %r18, %r28, %r1;
	mul.wide.s32 	%rd33, %r45, 4;
	add.s64 	%rd34, %rd32, %rd33;
	st.global.f32 	[%rd34], %f39;
	ret;

}
	// .globl	_Z13tiled_conv_1dPfS_S_ii
.visible .entry _Z13tiled_conv_1dPfS_S_ii(
	.param .u64 .ptr .align 1 _Z13tiled_conv_1dPfS_S_ii_param_0,
	.param .u64 .ptr .align 1 _Z13tiled_conv_1dPfS_S_ii_param_1,
	.param .u64 .ptr .align 1 _Z13tiled_conv_1dPfS_S_ii_param_2,
	.param .u32 _Z13tiled_conv_1dPfS_S_ii_param_3,
	.param .u32 _Z13tiled_conv_1dPfS_S_ii_param_4
)
{


	ret;

}


// ===== COMPILED SASS (sm_100) =====

	.target	sm_100

	.elftype	@"ET_EXEC"


//--------------------- .note.nv.tkinfo           --------------------------
	.section	.note.nv.tkinfo,"",@"SHT_NOTE"
	.sectionflags	@"SHF_NOTE_NV_TKINFO"
	.tkinfo
        /*0018*/ 	.word	0x00000002
        /*0030*/ 	.string	""
        /*0030*/ 	.string	"ptxas"
        /*0030*/ 	.string	"Cuda compilation tools, release 13.0, V13.0.88"
        /*0030*/ 	.string	"Build cuda_13.0.r13.0/compiler.36424714_0"
        /*0030*/ 	.string	"-arch sm_100 -m 64 "



//--------------------- .note.nv.cuinfo           --------------------------
	.section	.note.nv.cuinfo,"",@"SHT_NOTE"
	.sectionflags	@"SHF_NOTE_NV_CUINFO"
        /*0018*/ 	.short	0x0002
        /*001a*/ 	.short	0x0064
        /*001c*/ 	.short	0x0082
	.zero		2


//--------------------- .nv.info                  --------------------------
	.section	.nv.info,"",@"SHT_CUDA_INFO"
	.align	4


	//----- nvinfo : EIATTR_REGCOUNT
	.align		4
        /*0000*/ 	.byte	0x04, 0x2f
        /*0002*/ 	.short	(.L_1 - .L_0)
	.align		4
.L_0:
        /*0004*/ 	.word	index@(_Z14simple_conv_1dPfS_S_ii)
        /*0008*/ 	.word	0x00000020


	//----- nvinfo : EIATTR_FRAME_SIZE
	.align		4
.L_1:
        /*000c*/ 	.byte	0x04, 0x11
        /*000e*/ 	.short	(.L_3 - .L_2)
	.align		4
.L_2:
        /*0010*/ 	.word	index@(_Z14simple_conv_1dPfS_S_ii)
        /*0014*/ 	.word	0x00000000


	//----- nvinfo : EIATTR_REGCOUNT
	.align		4
.L_3:
        /*0018*/ 	.byte	0x04, 0x2f
        /*001a*/ 	.short	(.L_5 - .L_4)
	.align		4
.L_4:
        /*001c*/ 	.word	index@(_Z14simple_conv_2dPfS_S_iii)
        /*0020*/ 	.word	0x0000001e


	//----- nvinfo : EIATTR_FRAME_SIZE
	.align		4
.L_5:
        /*0024*/ 	.byte	0x04, 0x11
        /*0026*/ 	.short	(.L_7 - .L_6)
	.align		4
.L_6:
        /*0028*/ 	.word	index@(_Z14simple_conv_2dPfS_S_iii)
        /*002c*/ 	.word	0x00000000


	//----- nvinfo : EIATTR_REGCOUNT
	.align		4
.L_7:
        /*0030*/ 	.byte	0x04, 0x2f
        /*0032*/ 	.short	(.L_9 - .L_8)
	.align		4
.L_8:
        /*0034*/ 	.word	index@(_Z13tiled_conv_1dPfS_S_ii)
        /*0038*/ 	.word	0x00000004


	//----- nvinfo : EIATTR_FRAME_SIZE
	.align		4
.L_9:
        /*003c*/ 	.byte	0x04, 0x11
        /*003e*/ 	.short	(.L_11 - .L_10)
	.align		4
.L_10:
        /*0040*/ 	.word	index@(_Z13tiled_conv_1dPfS_S_ii)
        /*0044*/ 	.word	0x00000000


	//----- nvinfo : EIATTR_MIN_STACK_SIZE
	.align		4
.L_11:
        /*0048*/ 	.byte	0x04, 0x12
        /*004a*/ 	.short	(.L_13 - .L_12)
	.align		4
.L_12:
        /*004c*/ 	.word	index@(_Z13tiled_conv_1dPfS_S_ii)
        /*0050*/ 	.word	0x00000000


	//----- nvinfo : EIATTR_MIN_STACK_SIZE
	.align		4
.L_13:
        /*0054*/ 	.byte	0x04, 0x12
        /*0056*/ 	.short	(.L_15 - .L_14)
	.align		4
.L_14:
        /*0058*/ 	.word	index@(_Z14simple_conv_2dPfS_S_iii)
        /*005c*/ 	.word	0x00000000


	//----- nvinfo : EIATTR_MIN_STACK_SIZE
	.align		4
.L_15:
        /*0060*/ 	.byte	0x04, 0x12
        /*0062*/ 	.short	(.L_17 - .L_16)
	.align		4
.L_16:
        /*0064*/ 	.word	index@(_Z14simple_conv_1dPfS_S_ii)
        /*0068*/ 	.word	0x00000000
.L_17:


//--------------------- .nv.compat                --------------------------
	.section	.nv.compat,"",@"SHT_CUDA_COMPAT_INFO"
	.align	4
        /*0000*/ 	.byte	0x02, 0x09, 0x00, 0x00, 0x02, 0x02, 0x01, 0x00, 0x02, 0x05, 0x05, 0x00, 0x03, 0x07, 0x01, 0x01
        /*0010*/ 	.byte	0x02, 0x03, 0x00, 0x00, 0x02, 0x06, 0x01, 0x00, 0x04, 0x0b, 0x08, 0x00, 0x09, 0x00, 0x00, 0x00
        /*0020*/ 	.byte	0x00, 0x00, 0x00, 0x00


//--------------------- .nv.info._Z13tiled_conv_1dPfS_S_ii --------------------------
	.section	.nv.info._Z13tiled_conv_1dPfS_S_ii,"",@"SHT_CUDA_INFO"
	.sectionflags	@""
	.align	4


	//----- nvinfo : EIATTR_CUDA_API_VERSION
	.align		4
        /*0000*/ 	.byte	0x04, 0x37
        /*0002*/ 	.short	(.L_19 - .L_18)
.L_18:
        /*0004*/ 	.word	0x00000082


	//----- nvinfo : EIATTR_KPARAM_INFO
	.align		4
.L_19:
        /*0008*/ 	.byte	0x04, 0x17
        /*000a*/ 	.short	(.L_21 - .L_20)
.L_20:
        /*000c*/ 	.word	0x00000000
        /*0010*/ 	.short	0x0004
        /*0012*/ 	.short	0x001c
        /*0014*/ 	.byte	0x00, 0xf0, 0x11, 0x00


	//----- nvinfo : EIATTR_KPARAM_INFO
	.align		4
.L_21:
        /*0018*/ 	.byte	0x04, 0x17
        /*001a*/ 	.short	(.L_23 - .L_22)
.L_22:
        /*001c*/ 	.word	0x00000000
        /*0020*/ 	.short	0x0003
        /*0022*/ 	.short	0x0018
        /*0024*/ 	.byte	0x00, 0xf0, 0x11, 0x00


	//----- nvinfo : EIATTR_KPARAM_INFO
	.align		4
.L_23:
        /*0028*/ 	.byte	0x04, 0x17
        /*002a*/ 	.short	(.L_25 - .L_24)
.L_24:
        /*002c*/ 	.word	0x00000000
        /*0030*/ 	.short	0x0002
        /*0032*/ 	.short	0x0010
        /*0034*/ 	.byte	0x00, 0xf5, 0x21, 0x00


	//----- nvinfo : EIATTR_KPARAM_INFO
	.align		4
.L_25:
        /*0038*/ 	.byte	0x04, 0x17
        /*003a*/ 	.short	(.L_27 - .L_26)
.L_26:
        /*003c*/ 	.word	0x00000000
        /*0040*/ 	.short	0x0001
        /*0042*/ 	.short	0x0008
        /*0044*/ 	.byte	0x00, 0xf5, 0x21, 0x00


	//----- nvinfo : EIATTR_KPARAM_INFO
	.align		4
.L_27:
        /*0048*/ 	.byte	0x04, 0x17
        /*004a*/ 	.short	(.L_29 - .L_28)
.L_28:
        /*004c*/ 	.word	0x00000000
        /*0050*/ 	.short	0x0000
        /*0052*/ 	.short	0x0000
        /*0054*/ 	.byte	0x00, 0xf5, 0x21, 0x00


	//----- nvinfo : EIATTR_SPARSE_MMA_MASK
	.align		4
.L_29:
        /*0058*/ 	.byte	0x03, 0x50
        /*005a*/ 	.short	0x0000


	//----- nvinfo : EIATTR_MAXREG_COUNT
	.align		4
        /*005c*/ 	.byte	0x03, 0x1b
        /*005e*/ 	.short	0x00ff


	//----- nvinfo : EIATTR_MERCURY_ISA_VERSION
	.align		4
        /*0060*/ 	.byte	0x03, 0x5f
        /*0062*/ 	.short	0x0101


	//----- nvinfo : EIATTR_VRC_CTA_INIT_COUNT
	.align		4
        /*0064*/ 	.byte	0x02, 0x4a
	.zero		1
	.zero		1


	//----- nvinfo : EIATTR_EXIT_INSTR_OFFSETS
	.align		4
        /*0068*/ 	.byte	0x04, 0x1c
        /*006a*/ 	.short	(.L_31 - .L_30)


	//   ....[0]....
.L_30:
        /*006c*/ 	.word	0x00000010


	//----- nvinfo : EIATTR_CBANK_PARAM_SIZE
	.align		4
.L_31:
        /*0070*/ 	.byte	0x03, 0x19
        /*0072*/ 	.short	0x0020


	//----- nvinfo : EIATTR_PARAM_CBANK
	.align		4
        /*0074*/ 	.byte	0x04, 0x0a
        /*0076*/ 	.short	(.L_33 - .L_32)
	.align		4
.L_32:
        /*0078*/ 	.word	index@(.nv.constant0._Z13tiled_conv_1dPfS_S_ii)
        /*007c*/ 	.short	0x0380
        /*007e*/ 	.short	0x0020


	//----- nvinfo : EIATTR_SW_WAR
	.align		4
.L_33:
        /*0080*/ 	.byte	0x04, 0x36
        /*0082*/ 	.short	(.L_35 - .L_34)
.L_34:
        /*0084*/ 	.word	0x00000008
.L_35:


//--------------------- .nv.info._Z14simple_conv_2dPfS_S_iii --------------------------
	.section	.nv.info._Z14simple_conv_2dPfS_S_iii,"",@"SHT_CUDA_INFO"
	.sectionflags	@""
	.align	4


	//----- nvinfo : EIATTR_CUDA_API_VERSION
	.align		4
        /*0000*/ 	.byte	0x04, 0x37
        /*0002*/ 	.short	(.L_37 - .L_36)
.L_36:
        /*0004*/ 	.word	0x00000082


	//----- nvinfo : EIATTR_KPARAM_INFO
	.align		4
.L_37:
        /*0008*/ 	.byte	0x04, 0x17
        /*000a*/ 	.short	(.L_39 - .L_38)
.L_38:
        /*000c*/ 	.word	0x00000000
        /*0010*/ 	.short	0x0005
        /*0012*/ 	.short	0x0020
        /*0014*/ 	.byte	0x00, 0xf0, 0x11, 0x00


	//----- nvinfo : EIATTR_KPARAM_INFO
	.align		4
.L_39:
        /*0018*/ 	.byte	0x04, 0x17
        /*001a*/ 	.short	(.L_41 - .L_40)
.L_40:
        /*001c*/ 	.word	0x00000000
        /*0020*/ 	.short	0x0004
        /*0022*/ 	.short	0x001c
        /*0024*/ 	.byte	0x00, 0xf0, 0x11, 0x00


	//----- nvinfo : EIATTR_KPARAM_INFO
	.align		4
.L_41:
        /*0028*/ 	.byte	0x04, 0x17
        /*002a*/ 	.short	(.L_43 - .L_42)
.L_42:
        /*002c*/ 	.word	0x00000000
        /*0030*/ 	.short	0x0003
        /*0032*/ 	.short	0x0018
        /*0034*/ 	.byte	0x00, 0xf0, 0x11, 0x00


	//----- nvinfo : EIATTR_KPARAM_INFO
	.align		4
.L_43:
        /*0038*/ 	.byte	0x04, 0x17
        /*003a*/ 	.short	(.L_45 - .L_44)
.L_44:
        /*003c*/ 	.word	0x00000000
        /*0040*/ 	.short	0x0002
        /*0042*/ 	.short	0x0010
        /*0044*/ 	.byte	0x00, 0xf5, 0x21, 0x00


	//----- nvinfo : EIATTR_KPARAM_INFO
	.align		4
.L_45:
        /*0048*/ 	.byte	0x04, 0x17
        /*004a*/ 	.short	(.L_47 - .L_46)
.L_46:
        /*004c*/ 	.word	0x00000000
        /*0050*/ 	.short	0x0001
        /*0052*/ 	.short	0x0008
        /*0054*/ 	.byte	0x00, 0xf5, 0x21, 0x00


	//----- nvinfo : EIATTR_KPARAM_INFO
	.align		4
.L_47:
        /*0058*/ 	.byte	0x04, 0x17
        /*005a*/ 	.short	(.L_49 - .L_48)
.L_48:
        /*005c*/ 	.word	0x00000000
        /*0060*/ 	.short	0x0000
        /*0062*/ 	.short	0x0000
        /*0064*/ 	.byte	0x00, 0xf5, 0x21, 0x00


	//----- nvinfo : EIATTR_SPARSE_MMA_MASK
	.align		4
.L_49:
        /*0068*/ 	.byte	0x03, 0x50
        /*006a*/ 	.short	0x0000


	//----- nvinfo : EIATTR_MAXREG_COUNT
	.align		4
        /*006c*/ 	.byte	0x03, 0x1b
        /*006e*/ 	.short	0x00ff


	//----- nvinfo : EIATTR_MERCURY_ISA_VERSION
	.align		4
        /*0070*/ 	.byte	0x03, 0x5f
        /*0072*/ 	.short	0x0101


	//----- nvinfo : EIATTR_VRC_CTA_INIT_COUNT
	.align		4
        /*0074*/ 	.byte	0x02, 0x4a
	.zero		1
	.zero		1


	//----- nvinfo : EIATTR_EXIT_INSTR_OFFSETS
	.align		4
        /*0078*/ 	.byte	0x04, 0x1c
        /*007a*/ 	.short	(.L_51 - .L_50)


	//   ....[0]....
.L_50:
        /*007c*/ 	.word	0x000008d0


	//----- nvinfo : EIATTR_CRS_STACK_SIZE
	.align		4
.L_51:
        /*0080*/ 	.byte	0x04, 0x1e
        /*0082*/ 	.short	(.L_53 - .L_52)
.L_52:
        /*0084*/ 	.word	0x00000000


	//----- nvinfo : EIATTR_CBANK_PARAM_SIZE
	.align		4
.L_53:
        /*0088*/ 	.byte	0x03, 0x19
        /*008a*/ 	.short	0x0024


	//----- nvinfo : EIATTR_PARAM_CBANK
	.align		4
        /*008c*/ 	.byte	0x04, 0x0a
        /*008e*/ 	.short	(.L_55 - .L_54)
	.align		4
.L_54:
        /*0090*/ 	.word	index@(.nv.constant0._Z14simple_conv_2dPfS_S_iii)
        /*0094*/ 	.short	0x0380
        /*0096*/ 	.short	0x0024


	//----- nvinfo : EIATTR_SW_WAR
	.align		4
.L_55:
        /*0098*/ 	.byte	0x04, 0x36
        /*009a*/ 	.short	(.L_57 - .L_56)
.L_56:
        /*009c*/ 	.word	0x00000008
.L_57:


//--------------------- .nv.info._Z14simple_conv_1dPfS_S_ii --------------------------
	.section	.nv.info._Z14simple_conv_1dPfS_S_ii,"",@"SHT_CUDA_INFO"
	.sectionflags	@""
	.align	4


	//----- nvinfo : EIATTR_CUDA_API_VERSION
	.align		4
        /*0000*/ 	.byte	0x04, 0x37
        /*0002*/ 	.short	(.L_59 - .L_58)
.L_58:
        /*0004*/ 	.word	0x00000082


	//----- nvinfo : EIATTR_KPARAM_INFO
	.align		4
.L_59:
        /*0008*/ 	.byte	0x04, 0x17
        /*000a*/ 	.short	(.L_61 - .L_60)
.L_60:
        /*000c*/ 	.word	0x00000000
        /*0010*/ 	.short	0x0004
        /*0012*/ 	.short	0x001c
        /*0014*/ 	.byte	0x00, 0xf0, 0x11, 0x00


	//----- nvinfo : EIATTR_KPARAM_INFO
	.align		4
.L_61:
        /*0018*/ 	.byte	0x04, 0x17
        /*001a*/ 	.short	(.L_63 - .L_62)
.L_62:
        /*001c*/ 	.word	0x00000000
        /*0020*/ 	.short	0x0003
        /*0022*/ 	.short	0x0018
        /*0024*/ 	.byte	0x00, 0xf0, 0x11, 0x00


	//----- nvinfo : EIATTR_KPARAM_INFO
	.align		4
.L_63:
        /*0028*/ 	.byte	0x04, 0x17
        /*002a*/ 	.short	(.L_65 - .L_64)
.L_64:
        /*002c*/ 	.word	0x00000000
        /*0030*/ 	.short	0x0002
        /*0032*/ 	.short	0x0010
        /*0034*/ 	.byte	0x00, 0xf5, 0x21, 0x00


	//----- nvinfo : EIATTR_KPARAM_INFO
	.align		4
.L_65:
        /*0038*/ 	.byte	0x04, 0x17
        /*003a*/ 	.short	(.L_67 - .L_66)
.L_66:
        /*003c*/ 	.word	0x00000000
        /*0040*/ 	.short	0x0001
        /*0042*/ 	.short	0x0008
        /*0044*/ 	.byte	0x00, 0xf5, 0x21, 0x00


	//----- nvinfo : EIATTR_KPARAM_INFO
	.align		4
.L_67:
        /*0048*/ 	.byte	0x04, 0x17
        /*004a*/ 	.short	(.L_69 - .L_68)
.L_68:
        /*004c*/ 	.word	0x00000000
        /*0050*/ 	.short	0x0000
        /*0052*/ 	.short	0x0000
        /*0054*/ 	.byte	0x00, 0xf5, 0x21, 0x00


	//----- nvinfo : EIATTR_SPARSE_MMA_MASK
	.align		4
.L_69:
        /*0058*/ 	.byte	0x03, 0x50
        /*005a*/ 	.short	0x0000


	//----- nvinfo : EIATTR_MAXREG_COUNT
	.align		4
        /*005c*/ 	.byte	0x03, 0x1b
        /*005e*/ 	.short	0x00ff


	//----- nvinfo : EIATTR_MERCURY_ISA_VERSION
	.align		4
        /*0060*/ 	.byte	0x03, 0x5f
        /*0062*/ 	.short	0x0101


	//----- nvinfo : EIATTR_VRC_CTA_INIT_COUNT
	.align		4
        /*0064*/ 	.byte	0x02, 0x4a
	.zero		1
	.zero		1


	//----- nvinfo : EIATTR_EXIT_INSTR_OFFSETS
	.align		4
        /*0068*/ 	.byte	0x04, 0x1c
        /*006a*/ 	.short	(.L_71 - .L_70)


	//   ....[0]....
.L_70:
        /*006c*/ 	.word	0x00000b10


	//----- nvinfo : EIATTR_CRS_STACK_SIZE
	.align		4
.L_71:
        /*0070*/ 	.byte	0x04, 0x1e
        /*0072*/ 	.short	(.L_73 - .L_72)
.L_72:
        /*0074*/ 	.word	0x00000000


	//----- nvinfo : EIATTR_CBANK_PARAM_SIZE
	.align		4
.L_73:
        /*0078*/ 	.byte	0x03, 0x19
        /*007a*/ 	.short	0x0020


	//----- nvinfo : EIATTR_PARAM_CBANK
	.align		4
        /*007c*/ 	.byte	0x04, 0x0a
        /*007e*/ 	.short	(.L_75 - .L_74)
	.align		4
.L_74:
        /*0080*/ 	.word	index@(.nv.constant0._Z14simple_conv_1dPfS_S_ii)
        /*0084*/ 	.short	0x0380
        /*0086*/ 	.short	0x0020


	//----- nvinfo : EIATTR_SW_WAR
	.align		4
.L_75:
        /*0088*/ 	.byte	0x04, 0x36
        /*008a*/ 	.short	(.L_77 - .L_76)
.L_76:
        /*008c*/ 	.word	0x00000008
.L_77:


//--------------------- .nv.callgraph             --------------------------
	.section	.nv.callgraph,"",@"SHT_CUDA_CALLGRAPH"
	.align	4
	.sectionentsize	8
	.align		4
        /*0000*/ 	.word	0x00000000
	.align		4
        /*0004*/ 	.word	0xffffffff
	.align		4
        /*0008*/ 	.word	0x00000000
	.align		4
        /*000c*/ 	.word	0xfffffffe
	.align		4
        /*0010*/ 	.word	0x00000000
	.align		4
        /*0014*/ 	.word	0xfffffffd
	.align		4
        /*0018*/ 	.word	0x00000000
	.align		4
        /*001c*/ 	.word	0xfffffffc


//--------------------- .text._Z13tiled_conv_1dPfS_S_ii --------------------------
	.section	.text._Z13tiled_conv_1dPfS_S_ii,"ax",@progbits
	.align	128
        .global         _Z13tiled_conv_1dPfS_S_ii
        .type           _Z13tiled_conv_1dPfS_S_ii,@function
        .size           _Z13tiled_conv_1dPfS_S_ii,(.L_x_17 - _Z13tiled_conv_1dPfS_S_ii)
        .other          _Z13tiled_conv_1dPfS_S_ii,@"STO_CUDA_ENTRY STV_DEFAULT"
_Z13tiled_conv_1dPfS_S_ii:
.text._Z13tiled_conv_1dPfS_S_ii:
[----:B------:R-:W-:Y:S01]  /*0000*/  LDC R1, c[0x0][0x37c] ;  /* 0x0000df00ff017b82 */ /* 0x000fe20000000800 */
[----:B------:R-:W-:Y:S05]  /*0010*/  EXIT ;  /* 0x000000000000794d */ /* 0x000fea0003800000 */
.L_x_0:
[----:B------:R-:W-:-:S00]  /*0020*/  BRA `(.L_x_0) ;  /* 0xfffffffc00fc7947 */ /* 0x000fc0000383ffff */
[----:B------:R-:W-:-:S00]  /*0030*/  NOP ;  /* 0x0000000000007918 */ /* 0x000fc00000000000 */
        /* <DEDUP_REMOVED lines=12> */
.L_x_17:


//--------------------- .text._Z14simple_conv_2dPfS_S_iii --------------------------
	.section	.text._Z14simple_conv_2dPfS_S_iii,"ax",@progbits
	.align	128
        .global         _Z14simple_conv_2dPfS_S_iii
        .type           _Z14simple_conv_2dPfS_S_iii,@function
        .size           _Z14simple_conv_2dPfS_S_iii,(.L_x_18 - _Z14simple_conv_2dPfS_S_iii)
        .other          _Z14simple_conv_2dPfS_S_iii,@"STO_CUDA_ENTRY STV_DEFAULT"
_Z14simple_conv_2dPfS_S_iii:
.text._Z14simple_conv_2dPfS_S_iii:
[----:B------:R-:W-:Y:S01]  /*0000*/  LDC R1, c[0x0][0x37c] ;  /* 0x0000df00ff017b82 */ /* 0x000fe20000000800 */
[----:B------:R-:W0:Y:S07]  /*0010*/  S2R R3, SR_TID.Y ;  /* 0x0000000000037919 */ /* 0x000e2e0000002200 */
[----:B------:R-:W1:Y:S01]  /*0020*/  LDC R11, c[0x0][0x360] ;  /* 0x0000d800ff0b7b82 */ /* 0x000e620000000800 */
[----:B------:R-:W2:Y:S01]  /*0030*/  LDCU.64 UR8, c[0x0][0x398] ;  /* 0x00007300ff0877ac */ /* 0x000ea20008000a00 */
[----:B------:R-:W-:Y:S01]  /*0040*/  BSSY.RECONVERGENT B0, `(.L_x_1) ;  /* 0x0000084000007945 */ /* 0x000fe20003800200 */
[----:B------:R-:W1:Y:S01]  /*0050*/  S2R R2, SR_TID.X ;  /* 0x0000000000027919 */ /* 0x000e620000002100 */
[----:B------:R-:W-:Y:S01]  /*0060*/  IMAD.MOV.U32 R18, RZ, RZ, RZ ;  /* 0x000000ffff127224 */ /* 0x000fe200078e00ff */
[----:B------:R-:W3:Y:S03]  /*0070*/  LDCU.64 UR4, c[0x0][0x358] ;  /* 0x00006b00ff0477ac */ /* 0x000ee60008000a00 */
[----:B------:R-:W0:Y:S08]  /*0080*/  S2UR UR7, SR_CTAID.Y ;  /* 0x00000000000779c3 */ /* 0x000e300000002600 */
[----:B------:R-:W0:Y:S01]  /*0090*/  LDC R0, c[0x0][0x364] ;  /* 0x0000d900ff007b82 */ /* 0x000e220000000800 */
[----:B--2---:R-:W-:-:S07]  /*00a0*/  IMAD.U32 R10, RZ, RZ, UR8 ;  /* 0x00000008ff0a7e24 */ /* 0x004fce000f8e00ff */
[----:B------:R-:W1:Y:S08]  /*00b0*/  S2UR UR6, SR_CTAID.X ;  /* 0x00000000000679c3 */ /* 0x000e700000002500 */
[----:B------:R-:W2:Y:S01]  /*00c0*/  LDC R12, c[0x0][0x3a0] ;  /* 0x0000e800ff0c7b82 */ /* 0x000ea20000000800 */
[----:B0-----:R-:W-:Y:S01]  /*00d0*/  IMAD R0, R0, UR7, R3 ;  /* 0x0000000700007c24 */ /* 0x001fe2000f8e0203 */
[----:B------:R-:W0:Y:S04]  /*00e0*/  LDCU UR7, c[0x0][0x398] ;  /* 0x00007300ff0777ac */ /* 0x000e280008000800 */
[----:B------:R-:W-:Y:S01]  /*00f0*/  ISETP.GE.AND P0, PT, R0, UR9, PT ;  /* 0x0000000900007c0c */ /* 0x000fe2000bf06270 */
[----:B------:R-:W4:Y:S01]  /*0100*/  LDCU.128 UR8, c[0x0][0x380] ;  /* 0x00007000ff0877ac */ /* 0x000f220008000c00 */
[----:B-1----:R-:W-:-:S05]  /*0110*/  IMAD R11, R11, UR6, R2 ;  /* 0x000000060b0b7c24 */ /* 0x002fca000f8e0202 */
[----:B------:R-:W-:-:S04]  /*0120*/  ISETP.GE.OR P0, PT, R11, R10, P0 ;  /* 0x0000000a0b00720c */ /* 0x000fc80000706670 */
[----:B--2---:R-:W-:-:S13]  /*0130*/  ISETP.LT.OR P0, PT, R12, 0x1, P0 ;  /* 0x000000010c00780c */ /* 0x004fda0000701670 */
[----:B0--34-:R-:W-:Y:S05]  /*0140*/  @P0 BRA `(.L_x_2) ;  /* 0x0000000400cc0947 */ /* 0x019fea0003800000 */
[C---:B------:R-:W-:Y:S01]  /*0150*/  LEA.HI R2, R12.reuse, R12, RZ, 0x1 ;  /* 0x0000000c0c027211 */ /* 0x040fe200078f08ff */
[----:B------:R-:W-:Y:S01]  /*0160*/  IMAD.MOV.U32 R18, RZ, RZ, RZ ;  /* 0x000000ffff127224 */ /* 0x000fe200078e00ff */
[C---:B------:R-:W-:Y:S01]  /*0170*/  LOP3.LUT R20, R12.reuse, 0x3, RZ, 0xc0, !PT ;  /* 0x000000030c147812 */ /* 0x040fe200078ec0ff */
[----:B------:R-:W-:Y:S01]  /*0180*/  IMAD.MOV.U32 R13, RZ, RZ, RZ ;  /* 0x000000ffff0d7224 */ /* 0x000fe200078e00ff */
[----:B------:R-:W-:Y:S02]  /*0190*/  SHF.R.S32.HI R2, RZ, 0x1, R2 ;  /* 0x00000001ff027819 */ /* 0x000fe40000011402 */
[----:B------:R-:W-:-:S03]  /*01a0*/  LOP3.LUT R12, R12, 0x7ffffffc, RZ, 0xc0, !PT ;  /* 0x7ffffffc0c0c7812 */ /* 0x000fc600078ec0ff */
[--C-:B------:R-:W-:Y:S02]  /*01b0*/  IMAD.IADD R15, R11, 0x1, -R2.reuse ;  /* 0x000000010b0f7824 */ /* 0x100fe400078e0a02 */
[----:B------:R-:W-:-:S07]  /*01c0*/  IMAD.IADD R14, R0, 0x1, -R2 ;  /* 0x00000001000e7824 */ /* 0x000fce00078e0a02 */
.L_x_8:
[----:B------:R-:W0:Y:S01]  /*01d0*/  LDCU UR6, c[0x0][0x3a0] ;  /* 0x00007400ff0677ac */ /* 0x000e220008000800 */
[----:B------:R-:W-:Y:S02]  /*01e0*/  IMAD.IADD R19, R14, 0x1, R13 ;  /* 0x000000010e137824 */ /* 0x000fe400078e020d */
[----:B------:R-:W-:Y:S01]  /*01f0*/  IMAD.MOV.U32 R6, RZ, RZ, RZ ;  /* 0x000000ffff067224 */ /* 0x000fe200078e00ff */
[----:B------:R-:W1:Y:S01]  /*0200*/  LDCU.64 UR12, c[0x0][0x398] ;  /* 0x00007300ff0c77ac */ /* 0x000e620008000a00 */
[----:B0-----:R-:W-:Y:S02]  /*0210*/  UISETP.GE.U32.AND UP0, UPT, UR6, 0x4, UPT ;  /* 0x000000040600788c */ /* 0x001fe4000bf06070 */
[C---:B------:R-:W-:Y:S02]  /*0220*/  IMAD R16, R13.reuse, UR6, RZ ;  /* 0x000000060d107c24 */ /* 0x040fe4000f8e02ff */
[----:B------:R-:W-:Y:S01]  /*0230*/  VIADD R13, R13, 0x1 ;  /* 0x000000010d0d7836 */ /* 0x000fe20000000000 */
[----:B-1----:R-:W-:Y:S01]  /*0240*/  ISETP.GE.AND P0, PT, R19, UR13, PT ;  /* 0x0000000d13007c0c */ /* 0x002fe2000bf06270 */
[----:B------:R-:W-:-:S03]  /*0250*/  IMAD.U32 R10, RZ, RZ, UR12 ;  /* 0x0000000cff0a7e24 */ /* 0x000fc6000f8e00ff */
[C---:B------:R-:W-:Y:S01]  /*0260*/  ISETP.LT.OR P0, PT, R19.reuse, RZ, P0 ;  /* 0x000000ff1300720c */ /* 0x040fe20000701670 */
[----:B------:R-:W-:Y:S01]  /*0270*/  IMAD R17, R19, R10, R15 ;  /* 0x0000000a13117224 */ /* 0x000fe200078e020f */
[----:B------:R-:W-:Y:S01]  /*0280*/  ISETP.NE.AND P5, PT, R13, UR6, PT ;  /* 0x000000060d007c0c */ /* 0x000fe2000bfa5270 */
[----:B------:R-:W-:-:S12]  /*0290*/  BRA.U !UP0, `(.L_x_3) ;  /* 0x0000000108c47547 */ /* 0x000fd8000b800000 */
[----:B------:R-:W-:-:S07]  /*02a0*/  IMAD.MOV.U32 R21, RZ, RZ, RZ ;  /* 0x000000ffff157224 */ /* 0x000fce00078e00ff */
.L_x_4:
[--C-:B------:R-:W-:Y:S01]  /*02b0*/  IMAD.IADD R27, R15, 0x1, R21.reuse ;  /* 0x000000010f1b7824 */ /* 0x100fe200078e0215 */
[----:B------:R-:W0:Y:S01]  /*02c0*/  LDC.64 R6, c[0x0][0x380] ;  /* 0x0000e000ff067b82 */ /* 0x000e220000000a00 */
[----:B------:R-:W-:Y:S01]  /*02d0*/  IMAD.U32 R10, RZ, RZ, UR7 ;  /* 0x00000007ff0a7e24 */ /* 0x000fe2000f8e00ff */
[----:B------:R-:W-:Y:S01]  /*02e0*/  SHF.R.S32.HI R8, RZ, 0x1f, R21 ;  /* 0x0000001fff087819 */ /* 0x000fe20000011415 */
[----:B------:R-:W-:Y:S01]  /*02f0*/  VIADD R23, R27, 0x2 ;  /* 0x000000021b177836 */ /* 0x000fe20000000000 */
[----:B------:R-:W-:Y:S01]  /*0300*/  IADD3 R3, P3, PT, R17, R21, RZ ;  /* 0x0000001511037210 */ /* 0x000fe20007f7e0ff */
[C---:B------:R-:W-:Y:S01]  /*0310*/  VIADD R25, R27.reuse, 0x3 ;  /* 0x000000031b197836 */ /* 0x040fe20000000000 */
[C---:B------:R-:W-:Y:S01]  /*0320*/  ISETP.GE.AND P1, PT, R27.reuse, R10, PT ;  /* 0x0000000a1b00720c */ /* 0x040fe20003f26270 */
[----:B------:R-:W-:Y:S01]  /*0330*/  VIADD R9, R27, 0x1 ;  /* 0x000000011b097836 */ /* 0x000fe20000000000 */
[----:B------:R-:W1:Y:S01]  /*0340*/  LDC.64 R4, c[0x0][0x388] ;  /* 0x0000e200ff047b82 */ /* 0x000e620000000a00 */
[----:B------:R-:W-:-:S02]  /*0350*/  LEA.HI.X.SX32 R22, R17, R8, 0x1, P3 ;  /* 0x0000000811167211 */ /* 0x000fc400018f0eff */
[----:B------:R-:W-:Y:S02]  /*0360*/  ISETP.LT.OR P1, PT, R27, RZ, P1 ;  /* 0x000000ff1b00720c */ /* 0x000fe40000f21670 */
[-C--:B------:R-:W-:Y:S02]  /*0370*/  ISETP.GE.AND P3, PT, R25, R10.reuse, PT ;  /* 0x0000000a1900720c */ /* 0x080fe40003f66270 */
[----:B------:R-:W-:Y:S02]  /*0380*/  PLOP3.LUT P2, PT, P1, P0, PT, 0xf8, 0x8f ;  /* 0x00000000008f781c */ /* 0x000fe40000f41f70 */
[-C--:B------:R-:W-:Y:S02]  /*0390*/  ISETP.GE.AND P1, PT, R23, R10.reuse, PT ;  /* 0x0000000a1700720c */ /* 0x080fe40003f26270 */
[----:B------:R-:W-:Y:S02]  /*03a0*/  ISETP.GE.AND P4, PT, R9, R10, PT ;  /* 0x0000000a0900720c */ /* 0x000fe40003f86270 */
[----:B------:R-:W-:-:S02]  /*03b0*/  LEA R2, P6, R3, UR8, 0x2 ;  /* 0x0000000803027c11 */ /* 0x000fc4000f8c10ff */
[----:B------:R-:W-:Y:S02]  /*03c0*/  ISETP.LT.OR P1, PT, R23, RZ, P1 ;  /* 0x000000ff1700720c */ /* 0x000fe40000f21670 */
[----:B------:R-:W-:Y:S02]  /*03d0*/  ISETP.LT.OR P3, PT, R25, RZ, P3 ;  /* 0x000000ff1900720c */ /* 0x000fe40001f61670 */
[----:B------:R-:W-:Y:S01]  /*03e0*/  ISETP.LT.OR P4, PT, R9, RZ, P4 ;  /* 0x000000ff0900720c */ /* 0x000fe20002781670 */
[----:B------:R-:W-:Y:S01]  /*03f0*/  @!P2 IMAD R23, R19, R10, R27 ;  /* 0x0000000a1317a224 */ /* 0x000fe200078e021b */
[----:B------:R-:W-:Y:S01]  /*0400*/  LEA.HI.X R3, R3, UR9, R22, 0x2, P6 ;  /* 0x0000000903037c11 */ /* 0x000fe2000b0f1416 */
[C---:B------:R-:W-:Y:S01]  /*0410*/  @!P2 IMAD.IADD R25, R16.reuse, 0x1, R21 ;  /* 0x000000011019a824 */ /* 0x040fe200078e0215 */
[----:B------:R-:W-:Y:S01]  /*0420*/  IADD3 R9, P6, PT, R16, R21, RZ ;  /* 0x0000001510097210 */ /* 0x000fe20007fde0ff */
[----:B0-----:R-:W-:Y:S01]  /*0430*/  @!P2 IMAD.WIDE R6, R23, 0x4, R6 ;  /* 0x000000041706a825 */ /* 0x001fe200078e0206 */
[----:B------:R-:W-:-:S02]  /*0440*/  PLOP3.LUT P4, PT, P4, P0, PT, 0xf8, 0x8f ;  /* 0x00000000008f781c */ /* 0x000fc40002781f70 */
[----:B------:R-:W-:Y:S01]  /*0450*/  PLOP3.LUT P1, PT, P1, P0, PT, 0xf8, 0x8f ;  /* 0x00000000008f781c */ /* 0x000fe20000f21f70 */
[----:B-1----:R-:W-:Y:S01]  /*0460*/  @!P2 IMAD.WIDE.U32 R4, R25, 0x4, R4 ;  /* 0x000000041904a825 */ /* 0x002fe200078e0004 */
[----:B------:R-:W-:Y:S01]  /*0470*/  PLOP3.LUT P3, PT, P3, P0, PT, 0xf8, 0x8f ;  /* 0x00000000008f781c */ /* 0x000fe20001f61f70 */
[----:B------:R-:W2:Y:S02]  /*0480*/  @!P2 LDG.E R7, desc[UR4][R6.64] ;  /* 0x000000040607a981 */ /* 0x000ea4000c1e1900 */
[----:B------:R-:W-:Y:S01]  /*0490*/  IMAD.X R22, RZ, RZ, R8, P6 ;  /* 0x000000ffff167224 */ /* 0x000fe200030e0608 */
[C---:B------:R-:W-:Y:S01]  /*04a0*/  LEA R8, P6, R9.reuse, UR10, 0x2 ;  /* 0x0000000a09087c11 */ /* 0x040fe2000f8c10ff */
[----:B------:R-:W2:Y:S03]  /*04b0*/  @!P2 LDG.E R4, desc[UR4][R4.64] ;  /* 0x000000040404a981 */ /* 0x000ea6000c1e1900 */
[----:B------:R-:W-:Y:S01]  /*04c0*/  LEA.HI.X R9, R9, UR11, R22, 0x2, P6 ;  /* 0x0000000b09097c11 */ /* 0x000fe2000b0f1416 */
[----:B------:R-:W3:Y:S04]  /*04d0*/  @!P4 LDG.E R23, desc[UR4][R2.64+0x4] ;  /* 0x000004040217c981 */ /* 0x000ee8000c1e1900 */
[----:B------:R-:W3:Y:S04]  /*04e0*/  @!P4 LDG.E R22, desc[UR4][R8.64+0x4] ;  /* 0x000004040816c981 */ /* 0x000ee8000c1e1900 */
[----:B------:R-:W4:Y:S04]  /*04f0*/  @!P1 LDG.E R25, desc[UR4][R2.64+0x8] ;  /* 0x0000080402199981 */ /* 0x000f28000c1e1900 */
[----:B------:R-:W4:Y:S04]  /*0500*/  @!P1 LDG.E R24, desc[UR4][R8.64+0x8] ;  /* 0x0000080408189981 */ /* 0x000f28000c1e1900 */
[----:B------:R-:W5:Y:S04]  /*0510*/  @!P3 LDG.E R27, desc[UR4][R2.64+0xc] ;  /* 0x00000c04021bb981 */ /* 0x000f68000c1e1900 */
[----:B------:R-:W5:Y:S01]  /*0520*/  @!P3 LDG.E R26, desc[UR4][R8.64+0xc] ;  /* 0x00000c04081ab981 */ /* 0x000f62000c1e1900 */
[----:B------:R-:W-:-:S02]  /*0530*/  VIADD R21, R21, 0x4 ;  /* 0x0000000415157836 */ /* 0x000fc40000000000 */
[----:B--2---:R-:W-:-:S03]  /*0540*/  @!P2 FFMA R18, R7, R4, R18 ;  /* 0x000000040712a223 */ /* 0x004fc60000000012 */
[----:B------:R-:W-:Y:S01]  /*0550*/  ISETP.NE.AND P2, PT, R21, R12, PT ;  /* 0x0000000c1500720c */ /* 0x000fe20003f45270 */
[----:B---3--:R-:W-:-:S04]  /*0560*/  @!P4 FFMA R18, R23, R22, R18 ;  /* 0x000000161712c223 */ /* 0x008fc80000000012 */
[----:B----4-:R-:W-:-:S04]  /*0570*/  @!P1 FFMA R18, R25, R24, R18 ;  /* 0x0000001819129223 */ /* 0x010fc80000000012 */
[----:B-----5:R-:W-:-:S04]  /*0580*/  @!P3 FFMA R18, R27, R26, R18 ;  /* 0x0000001a1b12b223 */ /* 0x020fc80000000012 */
[----:B------:R-:W-:Y:S05]  /*0590*/  @P2 BRA `(.L_x_4) ;  /* 0xfffffffc00442947 */ /* 0x000fea000383ffff */
[----:B------:R-:W-:-:S07]  /*05a0*/  IMAD.MOV.U32 R6, RZ, RZ, R12 ;  /* 0x000000ffff067224 */ /* 0x000fce00078e000c */
.L_x_3:
[----:B------:R-:W-:-:S13]  /*05b0*/  ISETP.NE.AND P1, PT, R20, RZ, PT ;  /* 0x000000ff1400720c */ /* 0x000fda0003f25270 */
[----:B------:R-:W-:Y:S05]  /*05c0*/  @!P1 BRA `(.L_x_5) ;  /* 0x0000000000a89947 */ /* 0x000fea0003800000 */
[----:B------:R-:W-:Y:S01]  /*05d0*/  IMAD.IADD R9, R15, 0x1, R6 ;  /* 0x000000010f097824 */ /* 0x000fe200078e0206 */
[----:B------:R-:W-:Y:S01]  /*05e0*/  BSSY.RECONVERGENT B1, `(.L_x_6) ;  /* 0x000000f000017945 */ /* 0x000fe20003800200 */
[----:B------:R-:W-:-:S03]  /*05f0*/  ISETP.NE.AND P2, PT, R20, 0x1, PT ;  /* 0x000000011400780c */ /* 0x000fc60003f45270 */
[----:B------:R-:W-:-:S04]  /*0600*/  ISETP.GE.AND P1, PT, R9, R10, PT ;  /* 0x0000000a0900720c */ /* 0x000fc80003f26270 */
[----:B------:R-:W-:-:S04]  /*0610*/  ISETP.LT.OR P1, PT, R9, RZ, P1 ;  /* 0x000000ff0900720c */ /* 0x000fc80000f21670 */
[----:B------:R-:W-:-:S13]  /*0620*/  PLOP3.LUT P1, PT, P1, P0, PT, 0xf8, 0x8f ;  /* 0x00000000008f781c */ /* 0x000fda0000f21f70 */
[----:B------:R-:W-:Y:S05]  /*0630*/  @P1 BRA `(.L_x_7) ;  /* 0x0000000000241947 */ /* 0x000fea0003800000 */
[----:B------:R-:W0:Y:S01]  /*0640*/  LDC.64 R4, c[0x0][0x380] ;  /* 0x0000e000ff047b82 */ /* 0x000e220000000a00 */
[----:B------:R-:W-:Y:S02]  /*0650*/  IMAD R19, R19, R10, R9 ;  /* 0x0000000a13137224 */ /* 0x000fe400078e0209 */
[----:B------:R-:W-:-:S05]  /*0660*/  IMAD.IADD R7, R16, 0x1, R6 ;  /* 0x0000000110077824 */ /* 0x000fca00078e0206 */
[----:B------:R-:W1:Y:S01]  /*0670*/  LDC.64 R2, c[0x0][0x388] ;  /* 0x0000e200ff027b82 */ /* 0x000e620000000a00 */
[----:B0-----:R-:W-:-:S06]  /*0680*/  IMAD.WIDE R4, R19, 0x4, R4 ;  /* 0x0000000413047825 */ /* 0x001fcc00078e0204 */
[----:B------:R-:W2:Y:S01]  /*0690*/  LDG.E R5, desc[UR4][R4.64] ;  /* 0x0000000404057981 */ /* 0x000ea2000c1e1900 */
[----:B-1----:R-:W-:-:S06]  /*06a0*/  IMAD.WIDE.U32 R2, R7, 0x4, R2 ;  /* 0x0000000407027825 */ /* 0x002fcc00078e0002 */
[----:B------:R-:W2:Y:S02]  /*06b0*/  LDG.E R2, desc[UR4][R2.64] ;  /* 0x0000000402027981 */ /* 0x000ea4000c1e1900 */
[----:B--2---:R-:W-:-:S07]  /*06c0*/  FFMA R18, R5, R2, R18 ;  /* 0x0000000205127223 */ /* 0x004fce0000000012 */
.L_x_7:
[----:B------:R-:W-:Y:S05]  /*06d0*/  BSYNC.RECONVERGENT B1 ;  /* 0x0000000000017941 */ /* 0x000fea0003800200 */
.L_x_6:
[----:B------:R-:W-:Y:S05]  /*06e0*/  @!P2 BRA `(.L_x_5) ;  /* 0x000000000060a947 */ /* 0x000fea0003800000 */
[----:B------:R-:W0:Y:S01]  /*06f0*/  LDCU.128 UR12, c[0x0][0x380] ;  /* 0x00007000ff0c77ac */ /* 0x000e220008000c00 */
[C---:B------:R-:W-:Y:S01]  /*0700*/  VIADD R3, R9.reuse, 0x1 ;  /* 0x0000000109037836 */ /* 0x040fe20000000000 */
[-C--:B------:R-:W-:Y:S01]  /*0710*/  IADD3 R16, P6, PT, R16, R6.reuse, RZ ;  /* 0x0000000610107210 */ /* 0x080fe20007fde0ff */
[----:B------:R-:W-:Y:S01]  /*0720*/  VIADD R5, R9, 0x2 ;  /* 0x0000000209057836 */ /* 0x000fe20000000000 */
[----:B------:R-:W-:Y:S02]  /*0730*/  IADD3 R7, P4, PT, R17, R6, RZ ;  /* 0x0000000611077210 */ /* 0x000fe40007f9e0ff */
[-C--:B------:R-:W-:Y:S02]  /*0740*/  ISETP.GE.AND P2, PT, R3, R10.reuse, PT ;  /* 0x0000000a0300720c */ /* 0x080fe40003f46270 */
[----:B------:R-:W-:Y:S02]  /*0750*/  ISETP.GE.AND P1, PT, R5, R10, PT ;  /* 0x0000000a0500720c */ /* 0x000fe40003f26270 */
[----:B------:R-:W-:Y:S01]  /*0760*/  ISETP.LT.OR P2, PT, R3, RZ, P2 ;  /* 0x000000ff0300720c */ /* 0x000fe20001741670 */
[----:B------:R-:W-:Y:S01]  /*0770*/  IMAD.X R3, RZ, RZ, RZ, P6 ;  /* 0x000000ffff037224 */ /* 0x000fe200030e06ff */
[----:B------:R-:W-:-:S02]  /*0780*/  ISETP.LT.OR P1, PT, R5, RZ, P1 ;  /* 0x000000ff0500720c */ /* 0x000fc40000f21670 */
[----:B------:R-:W-:Y:S02]  /*0790*/  PLOP3.LUT P2, PT, P2, P0, PT, 0xf8, 0x8f ;  /* 0x00000000008f781c */ /* 0x000fe40001741f70 */
[----:B------:R-:W-:Y:S02]  /*07a0*/  PLOP3.LUT P1, PT, P1, P0, PT, 0xf8, 0x8f ;  /* 0x00000000008f781c */ /* 0x000fe40000f21f70 */
[----:B0-----:R-:W-:Y:S02]  /*07b0*/  LEA R4, P3, R7, UR12, 0x2 ;  /* 0x0000000c07047c11 */ /* 0x001fe4000f8610ff */
[----:B------:R-:W-:Y:S02]  /*07c0*/  LEA R2, P0, R16, UR14, 0x2 ;  /* 0x0000000e10027c11 */ /* 0x000fe4000f8010ff */
[----:B------:R-:W-:Y:S02]  /*07d0*/  LEA.HI.X.SX32 R6, R17, RZ, 0x1, P4 ;  /* 0x000000ff11067211 */ /* 0x000fe400020f0eff */
[----:B------:R-:W-:-:S02]  /*07e0*/  ISETP.EQ.OR P1, PT, R20, 0x2, P1 ;  /* 0x000000021400780c */ /* 0x000fc40000f22670 */
[----:B------:R-:W-:Y:S02]  /*07f0*/  LEA.HI.X R5, R7, UR13, R6, 0x2, P3 ;  /* 0x0000000d07057c11 */ /* 0x000fe400098f1406 */
[----:B------:R-:W-:-:S03]  /*0800*/  LEA.HI.X R3, R16, UR15, R3, 0x2, P0 ;  /* 0x0000000f10037c11 */ /* 0x000fc600080f1403 */
[----:B------:R-:W2:Y:S04]  /*0810*/  @!P2 LDG.E R7, desc[UR4][R4.64+0x4] ;  /* 0x000004040407a981 */ /* 0x000ea8000c1e1900 */
[----:B------:R-:W2:Y:S04]  /*0820*/  @!P2 LDG.E R6, desc[UR4][R2.64+0x4] ;  /* 0x000004040206a981 */ /* 0x000ea8000c1e1900 */
[----:B------:R-:W3:Y:S04]  /*0830*/  @!P1 LDG.E R9, desc[UR4][R4.64+0x8] ;  /* 0x0000080404099981 */ /* 0x000ee8000c1e1900 */
[----:B------:R-:W3:Y:S01]  /*0840*/  @!P1 LDG.E R8, desc[UR4][R2.64+0x8] ;  /* 0x0000080402089981 */ /* 0x000ee2000c1e1900 */
[----:B--2---:R-:W-:-:S04]  /*0850*/  @!P2 FFMA R18, R7, R6, R18 ;  /* 0x000000060712a223 */ /* 0x004fc80000000012 */
[----:B---3--:R-:W-:-:S07]  /*0860*/  @!P1 FFMA R18, R9, R8, R18 ;  /* 0x0000000809129223 */ /* 0x008fce0000000012 */
.L_x_5:
[----:B------:R-:W-:Y:S05]  /*0870*/  @P5 BRA `(.L_x_8) ;  /* 0xfffffff800545947 */ /* 0x000fea000383ffff */
.L_x_2:
[----:B------:R-:W-:Y:S05]  /*0880*/  BSYNC.RECONVERGENT B0 ;  /* 0x0000000000007941 */ /* 0x000fea0003800200 */
.L_x_1:
[----:B------:R-:W0:Y:S01]  /*0890*/  LDC.64 R2, c[0x0][0x390] ;  /* 0x0000e400ff027b82 */ /* 0x000e220000000a00 */
[----:B------:R-:W-:-:S04]  /*08a0*/  IMAD R11, R0, R10, R11 ;  /* 0x0000000a000b7224 */ /* 0x000fc800078e020b */
[----:B0-----:R-:W-:-:S05]  /*08b0*/  IMAD.WIDE R2, R11, 0x4, R2 ;  /* 0x000000040b027825 */ /* 0x001fca00078e0202 */
[----:B------:R-:W-:Y:S01]  /*08c0*/  STG.E desc[UR4][R2.64], R18 ;  /* 0x0000001202007986 */ /* 0x000fe2000c101904 */
[----:B------:R-:W-:Y:S05]  /*08d0*/  EXIT ;  /* 0x000000000000794d */ /* 0x000fea0003800000 */
.L_x_9:
        /* <DEDUP_REMOVED lines=10> */
.L_x_18:


//--------------------- .text._Z14simple_conv_1dPfS_S_ii --------------------------
	.section	.text._Z14simple_conv_1dPfS_S_ii,"ax",@progbits
	.align	128
        .global         _Z14simple_conv_1dPfS_S_ii
        .type           _Z14simple_conv_1dPfS_S_ii,@function
        .size           _Z14simple_conv_1dPfS_S_ii,(.L_x_19 - _Z14simple_conv_1dPfS_S_ii)
        .other          _Z14simple_conv_1dPfS_S_ii,@"STO_CUDA_ENTRY STV_DEFAULT"
_Z14simple_conv_1dPfS_S_ii:
.text._Z14simple_conv_1dPfS_S_ii:
[----:B------:R-:W-:Y:S01]  /*0000*/  LDC R1, c[0x0][0x37c] ;  /* 0x0000df00ff017b82 */ /* 0x000fe20000000800 */
[----:B------:R-:W0:Y:S07]  /*0010*/  S2R R0, SR_TID.X ;  /* 0x0000000000007919 */ /* 0x000e2e0000002100 */
[----:B------:R-:W0:Y:S01]  /*0020*/  S2UR UR4, SR_CTAID.X ;  /* 0x00000000000479c3 */ /* 0x000e220000002500 */
[----:B------:R-:W1:Y:S01]  /*0030*/  LDCU.64 UR6, c[0x0][0x358] ;  /* 0x00006b00ff0677ac */ /* 0x000e620008000a00 */
[----:B------:R-:W-:Y:S06]  /*0040*/  BSSY.RECONVERGENT B0, `(.L_x_10) ;  /* 0x00000a9000007945 */ /* 0x000fec0003800200 */
[----:B------:R-:W0:Y:S08]  /*0050*/  LDC R3, c[0x0][0x360] ;  /* 0x0000d800ff037b82 */ /* 0x000e300000000800 */
[----:B------:R-:W2:Y:S01]  /*0060*/  LDC.64 R6, c[0x0][0x398] ;  /* 0x0000e600ff067b82 */ /* 0x000ea20000000a00 */
[----:B0-----:R-:W-:-:S02]  /*0070*/  IMAD R3, R3, UR4, R0 ;  /* 0x0000000403037c24 */ /* 0x001fc4000f8e0200 */
[----:B------:R-:W-:Y:S01]  /*0080*/  IMAD.MOV.U32 R0, RZ, RZ, RZ ;  /* 0x000000ffff007224 */ /* 0x000fe200078e00ff */
[----:B--2---:R-:W-:-:S04]  /*0090*/  ISETP.GE.AND P0, PT, R7, 0x1, PT ;  /* 0x000000010700780c */ /* 0x004fc80003f06270 */
[----:B------:R-:W-:-:S13]  /*00a0*/  ISETP.GE.OR P0, PT, R3, R6, !P0 ;  /* 0x000000060300720c */ /* 0x000fda0004706670 */
[----:B-1----:R-:W-:Y:S05]  /*00b0*/  @P0 BRA `(.L_x_11) ;  /* 0x0000000800840947 */ /* 0x002fea0003800000 */
[C---:B------:R-:W-:Y:S01]  /*00c0*/  ISETP.GE.U32.AND P0, PT, R7.reuse, 0x8, PT ;  /* 0x000000080700780c */ /* 0x040fe20003f06070 */
[----:B------:R-:W-:Y:S01]  /*00d0*/  HFMA2 R4, -RZ, RZ, 0, 0 ;  /* 0x00000000ff047431 */ /* 0x000fe200000001ff */
[C---:B------:R-:W-:Y:S02]  /*00e0*/  LEA.HI R0, R7.reuse, R7, RZ, 0x1 ;  /* 0x0000000707007211 */ /* 0x040fe400078f08ff */
[----:B------:R-:W-:Y:S02]  /*00f0*/  LOP3.LUT R2, R7, 0x7, RZ, 0xc0, !PT ;  /* 0x0000000707027812 */ /* 0x000fe400078ec0ff */
[----:B------:R-:W-:Y:S01]  /*0100*/  SHF.R.S32.HI R8, RZ, 0x1, R0 ;  /* 0x00000001ff087819 */ /* 0x000fe20000011400 */
[----:B------:R-:W-:Y:S01]  /*0110*/  IMAD.MOV.U32 R0, RZ, RZ, RZ ;  /* 0x000000ffff007224 */ /* 0x000fe200078e00ff */
[----:B------:R-:W-:-:S03]  /*0120*/  ISETP.NE.AND P6, PT, R2, RZ, PT ;  /* 0x000000ff0200720c */ /* 0x000fc60003fc5270 */
[----:B------:R-:W-:Y:S02]  /*0130*/  IMAD.IADD R5, R3, 0x1, -R8 ;  /* 0x0000000103057824 */ /* 0x000fe400078e0a08 */
[----:B------:R-:W-:Y:S08]  /*0140*/  @!P0 BRA `(.L_x_12) ;  /* 0x00000004002c8947 */ /* 0x000ff00003800000 */
[----:B------:R-:W0:Y:S01]  /*0150*/  LDC.64 R8, c[0x0][0x388] ;  /* 0x0000e200ff087b82 */ /* 0x000e220000000a00 */
[----:B------:R-:W-:Y:S01]  /*0160*/  LOP3.LUT R4, R7, 0x7ffffff8, RZ, 0xc0, !PT ;  /* 0x7ffffff807047812 */ /* 0x000fe200078ec0ff */
[----:B------:R-:W-:Y:S01]  /*0170*/  IMAD.MOV.U32 R27, RZ, RZ, RZ ;  /* 0x000000ffff1b7224 */ /* 0x000fe200078e00ff */
[----:B------:R-:W-:Y:S01]  /*0180*/  MOV R0, RZ ;  /* 0x000000ff00007202 */ /* 0x000fe20000000f00 */
[----:B------:R-:W1:Y:S01]  /*0190*/  LDCU UR4, c[0x0][0x398] ;  /* 0x00007300ff0477ac */ /* 0x000e620008000800 */
[----:B------:R-:W-:-:S05]  /*01a0*/  NOP ;  /* 0x0000000000007918 */ /* 0x000fca0000000000 */
.L_x_13:
[----:B-1----:R-:W-:Y:S01]  /*01b0*/  IMAD.U32 R6, RZ, RZ, UR4 ;  /* 0x00000004ff067e24 */ /* 0x002fe2000f8e00ff */
[----:B------:R-:W-:Y:S01]  /*01c0*/  IADD3 R11, PT, PT, R5, R27, RZ ;  /* 0x0000001b050b7210 */ /* 0x000fe20007ffe0ff */
[----:B0-----:R-:W-:-:S03]  /*01d0*/  IMAD.WIDE.U32 R12, R27, 0x4, R8 ;  /* 0x000000041b0c7825 */ /* 0x001fc600078e0008 */
[CC--:B------:R-:W-:Y:S02]  /*01e0*/  ISETP.GE.AND P4, PT, R11.reuse, R6.reuse, PT ;  /* 0x000000060b00720c */ /* 0x0c0fe40003f86270 */
[C---:B------:R-:W-:Y:S02]  /*01f0*/  IADD3 R19, PT, PT, R11.reuse, 0x1, RZ ;  /* 0x000000010b137810 */ /* 0x040fe40007ffe0ff */
[----:B------:R-:W-:Y:S02]  /*0200*/  ISETP.LT.OR P4, PT, R11, RZ, P4 ;  /* 0x000000ff0b00720c */ /* 0x000fe40002781670 */
[----:B------:R-:W-:-:S04]  /*0210*/  ISETP.GE.AND P0, PT, R19, R6, PT ;  /* 0x000000061300720c */ /* 0x000fc80003f06270 */
[----:B------:R-:W-:-:S07]  /*0220*/  ISETP.LT.OR P0, PT, R19, RZ, P0 ;  /* 0x000000ff1300720c */ /* 0x000fce0000701670 */
[----:B------:R-:W0:Y:S01]  /*0230*/  @!P4 LDC.64 R16, c[0x0][0x380] ;  /* 0x0000e000ff10cb82 */ /* 0x000e220000000a00 */
[----:B------:R-:W2:Y:S05]  /*0240*/  @!P4 LDG.E R10, desc[UR6][R12.64] ;  /* 0x000000060c0ac981 */ /* 0x000eaa000c1e1900 */
[----:B------:R-:W3:Y:S02]  /*0250*/  @!P0 LDG.E R22, desc[UR6][R12.64+0x4] ;  /* 0x000004060c168981 */ /* 0x000ee4000c1e1900 */
[----:B------:R-:W1:Y:S01]  /*0260*/  @!P0 LDC.64 R14, c[0x0][0x380] ;  /* 0x0000e000ff0e8b82 */ /* 0x000e620000000a00 */
[----:B0-----:R-:W-:-:S06]  /*0270*/  @!P4 IMAD.WIDE.U32 R16, R11, 0x4, R16 ;  /* 0x000000040b10c825 */ /* 0x001fcc00078e0010 */
[----:B------:R-:W2:Y:S01]  /*0280*/  @!P4 LDG.E R17, desc[UR6][R16.64] ;  /* 0x000000061011c981 */ /* 0x000ea2000c1e1900 */
[----:B-1----:R-:W-:-:S05]  /*0290*/  @!P0 IMAD.WIDE.U32 R18, R19, 0x4, R14 ;  /* 0x0000000413128825 */ /* 0x002fca00078e000e */
[----:B------:R0:W3:Y:S01]  /*02a0*/  @!P0 LDG.E R14, desc[UR6][R18.64] ;  /* 0x00000006120e8981 */ /* 0x0000e2000c1e1900 */
[C---:B------:R-:W-:Y:S01]  /*02b0*/  VIADD R15, R11.reuse, 0x2 ;  /* 0x000000020b0f7836 */ /* 0x040fe20000000000 */
[----:B------:R-:W-:-:S04]  /*02c0*/  IADD3 R23, PT, PT, R11, 0x3, RZ ;  /* 0x000000030b177810 */ /* 0x000fc80007ffe0ff */
[-C--:B------:R-:W-:Y:S02]  /*02d0*/  ISETP.GE.AND P1, PT, R15, R6.reuse, PT ;  /* 0x000000060f00720c */ /* 0x080fe40003f26270 */
[-C--:B------:R-:W-:Y:S02]  /*02e0*/  ISETP.GE.AND P2, PT, R23, R6.reuse, PT ;  /* 0x000000061700720c */ /* 0x080fe40003f46270 */
[----:B------:R-:W-:Y:S01]  /*02f0*/  ISETP.LT.OR P1, PT, R15, RZ, P1 ;  /* 0x000000ff0f00720c */ /* 0x000fe20000f21670 */
[----:B------:R-:W-:Y:S01]  /*0300*/  VIADD R25, R11, 0x4 ;  /* 0x000000040b197836 */ /* 0x000fe20000000000 */
[----:B------:R-:W-:Y:S02]  /*0310*/  ISETP.LT.OR P2, PT, R23, RZ, P2 ;  /* 0x000000ff1700720c */ /* 0x000fe40001741670 */
[----:B------:R-:W-:Y:S02]  /*0320*/  IADD3 R7, PT, PT, R11, 0x5, RZ ;  /* 0x000000050b077810 */ /* 0x000fe40007ffe0ff */
[----:B------:R-:W-:-:S02]  /*0330*/  ISETP.GE.AND P3, PT, R25, R6, PT ;  /* 0x000000061900720c */ /* 0x000fc40003f66270 */
[----:B------:R-:W-:Y:S02]  /*0340*/  ISETP.GE.AND P5, PT, R7, R6, PT ;  /* 0x000000060700720c */ /* 0x000fe40003fa6270 */
[----:B------:R-:W-:-:S03]  /*0350*/  ISETP.LT.OR P3, PT, R25, RZ, P3 ;  /* 0x000000ff1900720c */ /* 0x000fc60001f61670 */
[----:B------:R-:W1:Y:S01]  /*0360*/  @!P1 LDC.64 R20, c[0x0][0x380] ;  /* 0x0000e000ff149b82 */ /* 0x000e620000000a00 */
[----:B------:R-:W-:Y:S01]  /*0370*/  VIADD R29, R11, 0x6 ;  /* 0x000000060b1d7836 */ /* 0x000fe20000000000 */
[----:B------:R-:W-:Y:S02]  /*0380*/  ISETP.LT.OR P5, PT, R7, RZ, P5 ;  /* 0x000000ff0700720c */ /* 0x000fe40002fa1670 */
[----:B------:R-:W-:-:S04]  /*0390*/  IADD3 R24, PT, PT, R11, 0x7, RZ ;  /* 0x000000070b187810 */ /* 0x000fc80007ffe0ff */
[----:B0-----:R-:W0:Y:S02]  /*03a0*/  @!P2 LDC.64 R18, c[0x0][0x380] ;  /* 0x0000e000ff12ab82 */ /* 0x001e240000000a00 */
[----:B------:R-:W4:Y:S01]  /*03b0*/  @!P3 LDG.E R26, desc[UR6][R12.64+0x10] ;  /* 0x000010060c1ab981 */ /* 0x000f22000c1e1900 */
[----:B-1----:R-:W-:-:S06]  /*03c0*/  @!P1 IMAD.WIDE.U32 R20, R15, 0x4, R20 ;  /* 0x000000040f149825 */ /* 0x002fcc00078e0014 */
[----:B------:R-:W5:Y:S01]  /*03d0*/  @!P1 LDG.E R21, desc[UR6][R20.64] ;  /* 0x0000000614159981 */ /* 0x000f62000c1e1900 */
[----:B0-----:R-:W-:-:S06]  /*03e0*/  @!P2 IMAD.WIDE.U32 R18, R23, 0x4, R18 ;  /* 0x000000041712a825 */ /* 0x001fcc00078e0012 */
[----:B------:R-:W4:Y:S01]  /*03f0*/  @!P2 LDG.E R19, desc[UR6][R18.64] ;  /* 0x000000061213a981 */ /* 0x000f22000c1e1900 */
[----:B--2---:R-:W-:Y:S01]  /*0400*/  @!P4 FFMA R0, R17, R10, R0 ;  /* 0x0000000a1100c223 */ /* 0x004fe20000000000 */
[C---:B------:R-:W-:Y:S01]  /*0410*/  ISETP.GE.AND P4, PT, R29.reuse, R6, PT ;  /* 0x000000061d00720c */ /* 0x040fe20003f86270 */
[----:B------:R-:W0:Y:S03]  /*0420*/  @!P3 LDC.64 R16, c[0x0][0x380] ;  /* 0x0000e000ff10bb82 */ /* 0x000e260000000a00 */
[----:B------:R-:W-:Y:S01]  /*0430*/  ISETP.LT.OR P4, PT, R29, RZ, P4 ;  /* 0x000000ff1d00720c */ /* 0x000fe20002781670 */
[----:B---3--:R-:W-:Y:S01]  /*0440*/  @!P0 FFMA R0, R14, R22, R0 ;  /* 0x000000160e008223 */ /* 0x008fe20000000000 */
[----:B------:R-:W-:-:S03]  /*0450*/  ISETP.GE.AND P0, PT, R24, R6, PT ;  /* 0x000000061800720c */ /* 0x000fc60003f06270 */
[----:B------:R-:W1:Y:S01]  /*0460*/  @!P5 LDC.64 R10, c[0x0][0x380] ;  /* 0x0000e000ff0adb82 */ /* 0x000e620000000a00 */
[----:B------:R-:W-:-:S07]  /*0470*/  ISETP.LT.OR P0, PT, R24, RZ, P0 ;  /* 0x000000ff1800720c */ /* 0x000fce0000701670 */
[----:B------:R-:W2:Y:S01]  /*0480*/  @!P4 LDC.64 R14, c[0x0][0x380] ;  /* 0x0000e000ff0ecb82 */ /* 0x000ea20000000a00 */
[----:B------:R-:W3:Y:S05]  /*0490*/  @!P4 LDG.E R18, desc[UR6][R12.64+0x18] ;  /* 0x000018060c12c981 */ /* 0x000eea000c1e1900 */
[----:B------:R-:W3:Y:S02]  /*04a0*/  @!P0 LDG.E R20, desc[UR6][R12.64+0x1c] ;  /* 0x00001c060c148981 */ /* 0x000ee4000c1e1900 */
[----:B------:R-:W2:Y:S01]  /*04b0*/  @!P0 LDC.64 R22, c[0x0][0x380] ;  /* 0x0000e000ff168b82 */ /* 0x000ea20000000a00 */
[----:B0-----:R-:W-:Y:S02]  /*04c0*/  @!P3 IMAD.WIDE.U32 R16, R25, 0x4, R16 ;  /* 0x000000041910b825 */ /* 0x001fe400078e0010 */
[----:B------:R-:W5:Y:S04]  /*04d0*/  @!P1 LDG.E R25, desc[UR6][R12.64+0x8] ;  /* 0x000008060c199981 */ /* 0x000f68000c1e1900 */
[----:B------:R-:W3:Y:S01]  /*04e0*/  @!P3 LDG.E R17, desc[UR6][R16.64] ;  /* 0x000000061011b981 */ /* 0x000ee2000c1e1900 */
[----:B-1----:R-:W-:-:S03]  /*04f0*/  @!P5 IMAD.WIDE.U32 R10, R7, 0x4, R10 ;  /* 0x00000004070ad825 */ /* 0x002fc600078e000a */
[----:B------:R-:W4:Y:S04]  /*0500*/  @!P2 LDG.E R7, desc[UR6][R12.64+0xc] ;  /* 0x00000c060c07a981 */ /* 0x000f28000c1e1900 */
[----:B------:R-:W3:Y:S01]  /*0510*/  @!P5 LDG.E R11, desc[UR6][R10.64] ;  /* 0x000000060a0bd981 */ /* 0x000ee2000c1e1900 */
[----:B--2---:R-:W-:-:S03]  /*0520*/  @!P4 IMAD.WIDE.U32 R14, R29, 0x4, R14 ;  /* 0x000000041d0ec825 */ /* 0x004fc600078e000e */
[----:B------:R-:W2:Y:S04]  /*0530*/  @!P5 LDG.E R29, desc[UR6][R12.64+0x14] ;  /* 0x000014060c1dd981 */ /* 0x000ea8000c1e1900 */
[----:B------:R-:W2:Y:S01]  /*0540*/  @!P4 LDG.E R15, desc[UR6][R14.64] ;  /* 0x000000060e0fc981 */ /* 0x000ea2000c1e1900 */
[----:B------:R-:W-:-:S06]  /*0550*/  @!P0 IMAD.WIDE.U32 R22, R24, 0x4, R22 ;  /* 0x0000000418168825 */ /* 0x000fcc00078e0016 */
[----:B------:R-:W2:Y:S01]  /*0560*/  @!P0 LDG.E R23, desc[UR6][R22.64] ;  /* 0x0000000616178981 */ /* 0x000ea2000c1e1900 */
[----:B------:R-:W-:Y:S02]  /*0570*/  VIADD R27, R27, 0x8 ;  /* 0x000000081b1b7836 */ /* 0x000fe40000000000 */
[----:B-----5:R-:W-:-:S03]  /*0580*/  @!P1 FFMA R0, R21, R25, R0 ;  /* 0x0000001915009223 */ /* 0x020fc60000000000 */
[----:B------:R-:W-:Y:S01]  /*0590*/  ISETP.NE.AND P1, PT, R27, R4, PT ;  /* 0x000000041b00720c */ /* 0x000fe20003f25270 */
[----:B----4-:R-:W-:-:S04]  /*05a0*/  @!P2 FFMA R0, R19, R7, R0 ;  /* 0x000000071300a223 */ /* 0x010fc80000000000 */
[----:B---3--:R-:W-:-:S04]  /*05b0*/  @!P3 FFMA R0, R17, R26, R0 ;  /* 0x0000001a1100b223 */ /* 0x008fc80000000000 */
[----:B--2---:R-:W-:-:S04]  /*05c0*/  @!P5 FFMA R0, R11, R29, R0 ;  /* 0x0000001d0b00d223 */ /* 0x004fc80000000000 */
[----:B------:R-:W-:-:S04]  /*05d0*/  @!P4 FFMA R0, R15, R18, R0 ;  /* 0x000000120f00c223 */ /* 0x000fc80000000000 */
[----:B------:R-:W-:Y:S01]  /*05e0*/  @!P0 FFMA R0, R23, R20, R0 ;  /* 0x0000001417008223 */ /* 0x000fe20000000000 */
[----:B------:R-:W-:Y:S06]  /*05f0*/  @P1 BRA `(.L_x_13) ;  /* 0xfffffff800ec1947 */ /* 0x000fec000383ffff */
.L_x_12:
[----:B------:R-:W-:Y:S05]  /*0600*/  @!P6 BRA `(.L_x_11) ;  /* 0x000000040030e947 */ /* 0x000fea0003800000 */
[----:B------:R-:W0:Y:S01]  /*0610*/  LDCU UR4, c[0x0][0x39c] ;  /* 0x00007380ff0477ac */ /* 0x000e220008000800 */
[----:B------:R-:W-:Y:S01]  /*0620*/  ISETP.GE.U32.AND P0, PT, R2, 0x4, PT ;  /* 0x000000040200780c */ /* 0x000fe20003f06070 */
[----:B0-----:R-:W-:-:S04]  /*0630*/  ULOP3.LUT UR5, UR4, 0x3, URZ, 0xc0, !UPT ;  /* 0x0000000304057892 */ /* 0x001fc8000f8ec0ff */
[----:B------:R-:W-:-:S08]  /*0640*/  UISETP.NE.AND UP0, UPT, UR5, URZ, UPT ;  /* 0x000000ff0500728c */ /* 0x000fd0000bf05270 */
[----:B------:R-:W-:Y:S05]  /*0650*/  @!P0 BRA `(.L_x_14) ;  /* 0x00000000008c8947 */ /* 0x000fea0003800000 */
[----:B------:R-:W-:Y:S01]  /*0660*/  IADD3 R19, PT, PT, R5, R4, RZ ;  /* 0x0000000405137210 */ /* 0x000fe20007ffe0ff */
[----:B------:R-:W0:Y:S03]  /*0670*/  LDC.64 R12, c[0x0][0x388] ;  /* 0x0000e200ff0c7b82 */ /* 0x000e260000000a00 */
[CC--:B------:R-:W-:Y:S01]  /*0680*/  ISETP.GE.AND P0, PT, R19.reuse, R6.reuse, PT ;  /* 0x000000061300720c */ /* 0x0c0fe20003f06270 */
[C---:B------:R-:W-:Y:S01]  /*0690*/  VIADD R21, R19.reuse, 0x1 ;  /* 0x0000000113157836 */ /* 0x040fe20000000000 */
[C---:B------:R-:W-:Y:S01]  /*06a0*/  IADD3 R23, PT, PT, R19.reuse, 0x2, RZ ;  /* 0x0000000213177810 */ /* 0x040fe20007ffe0ff */
[C---:B------:R-:W-:Y:S01]  /*06b0*/  VIADD R7, R19.reuse, 0x3 ;  /* 0x0000000313077836 */ /* 0x040fe20000000000 */
[----:B------:R-:W-:Y:S02]  /*06c0*/  ISETP.LT.OR P0, PT, R19, RZ, P0 ;  /* 0x000000ff1300720c */ /* 0x000fe40000701670 */
[----:B------:R-:W-:-:S02]  /*06d0*/  ISETP.GE.AND P1, PT, R21, R6, PT ;  /* 0x000000061500720c */ /* 0x000fc40003f26270 */
[-C--:B------:R-:W-:Y:S02]  /*06e0*/  ISETP.GE.AND P2, PT, R23, R6.reuse, PT ;  /* 0x000000061700720c */ /* 0x080fe40003f46270 */
[----:B------:R-:W-:Y:S02]  /*06f0*/  ISETP.LT.OR P1, PT, R21, RZ, P1 ;  /* 0x000000ff1500720c */ /* 0x000fe40000f21670 */
[----:B------:R-:W-:Y:S02]  /*0700*/  ISETP.LT.OR P2, PT, R23, RZ, P2 ;  /* 0x000000ff1700720c */ /* 0x000fe40001741670 */
[----:B------:R-:W-:-:S03]  /*0710*/  ISETP.GE.AND P3, PT, R7, R6, PT ;  /* 0x000000060700720c */ /* 0x000fc60003f66270 */
[----:B------:R-:W1:Y:S01]  /*0720*/  @!P0 LDC.64 R16, c[0x0][0x380] ;  /* 0x0000e000ff108b82 */ /* 0x000e620000000a00 */
[----:B------:R-:W-:Y:S01]  /*0730*/  ISETP.LT.OR P3, PT, R7, RZ, P3 ;  /* 0x000000ff0700720c */ /* 0x000fe20001f61670 */
[----:B0-----:R-:W-:-:S06]  /*0740*/  IMAD.WIDE.U32 R12, R4, 0x4, R12 ;  /* 0x00000004040c7825 */ /* 0x001fcc00078e000c */
[----:B------:R-:W0:Y:S01]  /*0750*/  @!P1 LDC.64 R14, c[0x0][0x380] ;  /* 0x0000e000ff0e9b82 */ /* 0x000e220000000a00 */
[----:B------:R-:W2:Y:S04]  /*0760*/  @!P0 LDG.E R2, desc[UR6][R12.64] ;  /* 0x000000060c028981 */ /* 0x000ea8000c1e1900 */
[----:B------:R-:W3:Y:S03]  /*0770*/  @!P1 LDG.E R18, desc[UR6][R12.64+0x4] ;  /* 0x000004060c129981 */ /* 0x000ee6000c1e1900 */
[----:B------:R-:W4:Y:S08]  /*0780*/  @!P2 LDC.64 R10, c[0x0][0x380] ;  /* 0x0000e000ff0aab82 */ /* 0x000f300000000a00 */
[----:B------:R-:W5:Y:S01]  /*0790*/  @!P3 LDC.64 R8, c[0x0][0x380] ;  /* 0x0000e000ff08bb82 */ /* 0x000f620000000a00 */
[----:B-1----:R-:W-:-:S02]  /*07a0*/  @!P0 IMAD.WIDE.U32 R16, R19, 0x4, R16 ;  /* 0x0000000413108825 */ /* 0x002fc400078e0010 */
[----:B------:R-:W3:Y:S04]  /*07b0*/  @!P3 LDG.E R19, desc[UR6][R12.64+0xc] ;  /* 0x00000c060c13b981 */ /* 0x000ee8000c1e1900 */
[----:B------:R-:W2:Y:S01]  /*07c0*/  @!P0 LDG.E R17, desc[UR6][R16.64] ;  /* 0x0000000610118981 */ /* 0x000ea2000c1e1900 */
[----:B0-----:R-:W-:-:S06]  /*07d0*/  @!P1 IMAD.WIDE.U32 R14, R21, 0x4, R14 ;  /* 0x00000004150e9825 */ /* 0x001fcc00078e000e */
[----:B------:R-:W3:Y:S01]  /*07e0*/  @!P1 LDG.E R15, desc[UR6][R14.64] ;  /* 0x000000060e0f9981 */ /* 0x000ee2000c1e1900 */
[----:B----4-:R-:W-:-:S06]  /*07f0*/  @!P2 IMAD.WIDE.U32 R10, R23, 0x4, R10 ;  /* 0x00000004170aa825 */ /* 0x010fcc00078e000a */
[----:B------:R-:W4:Y:S01]  /*0800*/  @!P2 LDG.E R11, desc[UR6][R10.64] ;  /* 0x000000060a0ba981 */ /* 0x000f22000c1e1900 */
[----:B-----5:R-:W-:-:S03]  /*0810*/  @!P3 IMAD.WIDE.U32 R8, R7, 0x4, R8 ;  /* 0x000000040708b825 */ /* 0x020fc600078e0008 */
[----:B------:R-:W4:Y:S04]  /*0820*/  @!P2 LDG.E R7, desc[UR6][R12.64+0x8] ;  /* 0x000008060c07a981 */ /* 0x000f28000c1e1900 */
[----:B------:R-:W5:Y:S01]  /*0830*/  @!P3 LDG.E R9, desc[UR6][R8.64] ;  /* 0x000000060809b981 */ /* 0x000f62000c1e1900 */
[----:B------:R-:W-:Y:S01]  /*0840*/  IADD3 R4, PT, PT, R4, 0x4, RZ ;  /* 0x0000000404047810 */ /* 0x000fe20007ffe0ff */
[----:B--2---:R-:W-:-:S04]  /*0850*/  @!P0 FFMA R0, R17, R2, R0 ;  /* 0x0000000211008223 */ /* 0x004fc80000000000 */
[----:B---3--:R-:W-:-:S04]  /*0860*/  @!P1 FFMA R0, R15, R18, R0 ;  /* 0x000000120f009223 */ /* 0x008fc80000000000 */
[----:B----4-:R-:W-:-:S04]  /*0870*/  @!P2 FFMA R0, R11, R7, R0 ;  /* 0x000000070b00a223 */ /* 0x010fc80000000000 */
[----:B-----5:R-:W-:-:S07]  /*0880*/  @!P3 FFMA R0, R9, R19, R0 ;  /* 0x000000130900b223 */ /* 0x020fce0000000000 */
.L_x_14:
[----:B------:R-:W-:Y:S05]  /*0890*/  BRA.U !UP0, `(.L_x_11) ;  /* 0x00000001088c7547 */ /* 0x000fea000b800000 */
[----:B------:R-:W-:Y:S02]  /*08a0*/  UISETP.NE.AND UP0, UPT, UR5, 0x1, UPT ;  /* 0x000000010500788c */ /* 0x000fe4000bf05270 */
[----:B------:R-:W-:-:S04]  /*08b0*/  ULOP3.LUT UR4, UR4, 0x1, URZ, 0xc0, !UPT ;  /* 0x0000000104047892 */ /* 0x000fc8000f8ec0ff */
[----:B------:R-:W-:-:S03]  /*08c0*/  UISETP.NE.U32.AND UP1, UPT, UR4, 0x1, UPT ;  /* 0x000000010400788c */ /* 0x000fc6000bf25070 */
[----:B------:R-:W-:Y:S08]  /*08d0*/  BRA.U !UP0, `(.L_x_15) ;  /* 0x00000001084c7547 */ /* 0x000ff0000b800000 */
[----:B------:R-:W-:Y:S01]  /*08e0*/  IMAD.IADD R17, R5, 0x1, R4 ;  /* 0x0000000105117824 */ /* 0x000fe200078e0204 */
[----:B------:R-:W0:Y:S04]  /*08f0*/  LDC.64 R8, c[0x0][0x388] ;  /* 0x0000e200ff087b82 */ /* 0x000e280000000a00 */
[CC--:B------:R-:W-:Y:S02]  /*0900*/  ISETP.GE.AND P0, PT, R17.reuse, R6.reuse, PT ;  /* 0x000000061100720c */ /* 0x0c0fe40003f06270 */
[C---:B------:R-:W-:Y:S02]  /*0910*/  IADD3 R7, PT, PT, R17.reuse, 0x1, RZ ;  /* 0x0000000111077810 */ /* 0x040fe40007ffe0ff */
[----:B------:R-:W-:Y:S02]  /*0920*/  ISETP.LT.OR P0, PT, R17, RZ, P0 ;  /* 0x000000ff1100720c */ /* 0x000fe40000701670 */
[----:B------:R-:W-:-:S04]  /*0930*/  ISETP.GE.AND P1, PT, R7, R6, PT ;  /* 0x000000060700720c */ /* 0x000fc80003f26270 */
[----:B------:R-:W-:-:S07]  /*0940*/  ISETP.LT.OR P1, PT, R7, RZ, P1 ;  /* 0x000000ff0700720c */ /* 0x000fce0000f21670 */
[----:B------:R-:W1:Y:S01]  /*0950*/  @!P0 LDC.64 R10, c[0x0][0x380] ;  /* 0x0000e000ff0a8b82 */ /* 0x000e620000000a00 */
[----:B0-----:R-:W-:-:S07]  /*0960*/  IMAD.WIDE.U32 R12, R4, 0x4, R8 ;  /* 0x00000004040c7825 */ /* 0x001fce00078e0008 */
[----:B------:R-:W0:Y:S01]  /*0970*/  @!P1 LDC.64 R14, c[0x0][0x380] ;  /* 0x0000e000ff0e9b82 */ /* 0x000e220000000a00 */
[----:B------:R-:W2:Y:S01]  /*0980*/  @!P0 LDG.E R2, desc[UR6][R12.64] ;  /* 0x000000060c028981 */ /* 0x000ea2000c1e1900 */
[----:B-1----:R-:W-:-:S06]  /*0990*/  @!P0 IMAD.WIDE.U32 R8, R17, 0x4, R10 ;  /* 0x0000000411088825 */ /* 0x002fcc00078e000a */
[----:B------:R-:W2:Y:S01]  /*09a0*/  @!P0 LDG.E R9, desc[UR6][R8.64] ;  /* 0x0000000608098981 */ /* 0x000ea2000c1e1900 */
[----:B0-----:R-:W-:-:S03]  /*09b0*/  @!P1 IMAD.WIDE.U32 R10, R7, 0x4, R14 ;  /* 0x00000004070a9825 */ /* 0x001fc600078e000e */
[----:B------:R-:W3:Y:S04]  /*09c0*/  @!P1 LDG.E R7, desc[UR6][R12.64+0x4] ;  /* 0x000004060c079981 */ /* 0x000ee8000c1e1900 */
[----:B------:R-:W3:Y:S01]  /*09d0*/  @!P1 LDG.E R11, desc[UR6][R10.64] ;  /* 0x000000060a0b9981 */ /* 0x000ee2000c1e1900 */
[----:B------:R-:W-:Y:S02]  /*09e0*/  VIADD R4, R4, 0x2 ;  /* 0x0000000204047836 */ /* 0x000fe40000000000 */
[----:B--2---:R-:W-:-:S04]  /*09f0*/  @!P0 FFMA R0, R9, R2, R0 ;  /* 0x0000000209008223 */ /* 0x004fc80000000000 */
[----:B---3--:R-:W-:-:S07]  /*0a00*/  @!P1 FFMA R0, R11, R7, R0 ;  /* 0x000000070b009223 */ /* 0x008fce0000000000 */
.L_x_15:
[----:B------:R-:W-:Y:S05]  /*0a10*/  BRA.U UP1, `(.L_x_11) ;  /* 0x00000001012c7547 */ /* 0x000fea000b800000 */
[----:B------:R-:W-:-:S04]  /*0a20*/  IADD3 R5, PT, PT, R5, R4, RZ ;  /* 0x0000000405057210 */ /* 0x000fc80007ffe0ff */
[----:B------:R-:W-:-:S04]  /*0a30*/  ISETP.GE.AND P0, PT, R5, R6, PT ;  /* 0x000000060500720c */ /* 0x000fc80003f06270 */
[----:B------:R-:W-:-:S13]  /*0a40*/  ISETP.LT.OR P0, PT, R5, RZ, P0 ;  /* 0x000000ff0500720c */ /* 0x000fda0000701670 */
[----:B------:R-:W-:Y:S05]  /*0a50*/  @P0 BRA `(.L_x_11) ;  /* 0x00000000001c0947 */ /* 0x000fea0003800000 */
[----:B------:R-:W0:Y:S08]  /*0a60*/  LDC.64 R6, c[0x0][0x380] ;  /* 0x0000e000ff067b82 */ /* 0x000e300000000a00 */
[----:B------:R-:W1:Y:S01]  /*0a70*/  LDC.64 R8, c[0x0][0x388] ;  /* 0x0000e200ff087b82 */ /* 0x000e620000000a00 */
[----:B0-----:R-:W-:-:S06]  /*0a80*/  IMAD.WIDE.U32 R6, R5, 0x4, R6 ;  /* 0x0000000405067825 */ /* 0x001fcc00078e0006 */
[----:B------:R-:W2:Y:S01]  /*0a90*/  LDG.E R7, desc[UR6][R6.64] ;  /* 0x0000000606077981 */ /* 0x000ea2000c1e1900 */
[----:B-1----:R-:W-:-:S06]  /*0aa0*/  IMAD.WIDE.U32 R4, R4, 0x4, R8 ;  /* 0x0000000404047825 */ /* 0x002fcc00078e0008 */
[----:B------:R-:W2:Y:S02]  /*0ab0*/  LDG.E R4, desc[UR6][R4.64] ;  /* 0x0000000604047981 */ /* 0x000ea4000c1e1900 */
[----:B--2---:R-:W-:-:S07]  /*0ac0*/  FFMA R0, R7, R4, R0 ;  /* 0x0000000407007223 */ /* 0x004fce0000000000 */
.L_x_11:
[----:B------:R-:W-:Y:S05]  /*0ad0*/  BSYNC.RECONVERGENT B0 ;  /* 0x0000000000007941 */ /* 0x000fea0003800200 */
.L_x_10:
[----:B------:R-:W0:Y:S02]  /*0ae0*/  LDC.64 R4, c[0x0][0x390] ;  /* 0x0000e400ff047b82 */ /* 0x000e240000000a00 */
[----:B0-----:R-:W-:-:S05]  /*0af0*/  IMAD.WIDE R2, R3, 0x4, R4 ;  /* 0x0000000403027825 */ /* 0x001fca00078e0204 */
[----:B------:R-:W-:Y:S01]  /*0b00*/  STG.E desc[UR6][R2.64], R0 ;  /* 0x0000000002007986 */ /* 0x000fe2000c101906 */
[----:B------:R-:W-:Y:S05]  /*0b10*/  EXIT ;  /* 0x000000000000794d */ /* 0x000fea0003800000 */
.L_x_16:
        /* <DEDUP_REMOVED lines=14> */
.L_x_19:


//--------------------- .nv.shared.reserved.0     --------------------------
	.section	.nv.shared.reserved.0,"aw",@nobits
	.weak		__nv_reservedSMEM_offset_0_alias
	.size		__nv_reservedSMEM_offset_0_alias, 0, 64
	.other		__nv_reservedSMEM_offset_0_alias,@"STO_CUDA_RESERVED_SHARED STV_DEFAULT"
__nv_reservedSMEM_offset_0_alias:
	.zero		0
	.zero		64


//--------------------- .nv.constant0._Z13tiled_conv_1dPfS_S_ii --------------------------
	.section	.nv.constant0._Z13tiled_conv_1dPfS_S_ii,"a",@progbits
	.sectionflags	@""
	.align	4
.nv.constant0._Z13tiled_conv_1dPfS_S_ii:
	.zero		928


//--------------------- .nv.constant0._Z14simple_conv_2dPfS_S_iii --------------------------
	.section	.nv.constant0._Z14simple_conv_2dPfS_S_iii,"a",@progbits
	.sectionflags	@""
	.align	4
.nv.constant0._Z14simple_conv_2dPfS_S_iii:
	.zero		932


//--------------------- .nv.constant0._Z14simple_conv_1dPfS_S_ii --------------------------
	.section	.nv.constant0._Z14simple_conv_1dPfS_S_ii,"a",@progbits
	.sectionflags	@""
	.align	4
.nv.constant0._Z14simple_conv_1dPfS_S_ii:
	.zero		928


//--------------------- SYMBOLS --------------------------

	.type		.nv.reservedSmem.offset0,@object
	.size		.nv.reservedSmem.offset0,0x4
